def matmul_kernel(
    a_ptr,
    b_ptr,
    c_ptr,
    M,
    N,
    K,
    stride_am,
    stride_ak,
    stride_bk,
    stride_bn,
    stride_cm,
    stride_cn,
    BLOCK_M: tl.constexpr,
    BLOCK_N: tl.constexpr,
    BLOCK_K: tl.constexpr,
    GROUP_M: tl.constexpr,
):
    pid = tl.program_id(axis=0)
    num_pid_m = tl.cdiv(M, BLOCK_M)
    num_pid_n = tl.cdiv(N, BLOCK_N)
    num_pid_in_group = GROUP_M * num_pid_n
    group_id = pid // num_pid_in_group
    first_pid_m = group_id * GROUP_M
    group_size_m = min(num_pid_m - first_pid_m, GROUP_M)
    pid_m = first_pid_m + ((pid % num_pid_in_group) % group_size_m)
    pid_n = (pid % num_pid_in_group) // group_size_m

    offs_am = (pid_m * BLOCK_M + tl.arange(0, BLOCK_M)) % M
    offs_bn = (pid_n * BLOCK_N + tl.arange(0, BLOCK_N)) % N
    offs_k = tl.arange(0, BLOCK_K)
    a_ptrs = a_ptr + offs_am[:, None] * stride_am + offs_k[None, :] * stride_ak
    b_ptrs = b_ptr + offs_k[:, None] * stride_bk + offs_bn[None, :] * stride_bn

    acc = tl.zeros((BLOCK_M, BLOCK_N), dtype=tl.float32)
    for kk in range(0, tl.cdiv(K, BLOCK_K)):
        a = tl.load(a_ptrs, mask=offs_k[None, :] < K - kk * BLOCK_K, other=0.0)
        b = tl.load(b_ptrs, mask=offs_k[:, None] < K - kk * BLOCK_K, other=0.0)
        acc = tl.dot(a, b, acc)
        a_ptrs += BLOCK_K * stride_ak
        b_ptrs += BLOCK_K * stride_bk

    c = acc.to(c_ptr.dtype.element_ty)
    offs_cm = pid_m * BLOCK_M + tl.arange(0, BLOCK_M)
    offs_cn = pid_n * BLOCK_N + tl.arange(0, BLOCK_N)
    c_ptrs = c_ptr + offs_cm[:, None] * stride_cm + offs_cn[None, :] * stride_cn
    mask = (offs_cm[:, None] < M) & (offs_cn[None, :] < N)
    tl.store(c_ptrs, c, mask=mask)

# config = {"BLOCK_K": 64, "BLOCK_M": 64, "BLOCK_N": 256, "GROUP_M": 8, "arch": "sm_100", "dtype": "fp16", "num_ctas": 1, "num_stages": 3, "num_warps": 8}
# arch = sm_100


// ===== COMPILED SASS (sm_100a) =====

	.target	sm_100a

	.elftype	@"ET_EXEC"


//--------------------- .note.nv.tkinfo           --------------------------
	.section	.note.nv.tkinfo,"",@"SHT_NOTE"
	.sectionflags	@"SHF_NOTE_NV_TKINFO"
	.tkinfo
        /*0018*/ 	.word	0x00000081
        /*0030*/ 	.string	""
        /*0030*/ 	.string	"ptxas-blackwell"
        /*0030*/ 	.string	"Cuda compilation tools, release 12.9, V12.9.86"
        /*0030*/ 	.string	"Build cuda_12.9.r12.9/compiler.36037853_0"
        /*0030*/ 	.string	"-v  -suppress-debug-info  -lineinfo  -arch sm_100a "



//--------------------- .note.nv.cuver            --------------------------
	.section	.note.nv.cuver,"",@"SHT_NOTE"
	.sectionflags	@"SHF_NOTE_NV_CUVER"
        /*0018*/ 	.short	0x0001
        /*001a*/ 	.short	0x0064
        /*001c*/ 	.short	0x0001
        /*001e*/ 	.short	0x0000
        /*0020*/ 	.short	0x0001
        /*0022*/ 	.short	0x0000


//--------------------- .nv.info                  --------------------------
	.section	.nv.info,"",@"SHT_CUDA_INFO"
	.align	4


	//----- nvinfo : EIATTR_REGCOUNT
	.align		4
        /*0000*/ 	.byte	0x04, 0x2f
        /*0002*/ 	.short	(.L_4 - .L_3)
	.align		4
.L_3:
        /*0004*/ 	.word	index@(matmul_kernel)
        /*0008*/ 	.word	0x000000ff


	//----- nvinfo : EIATTR_FRAME_SIZE
	.align		4
.L_4:
        /*000c*/ 	.byte	0x04, 0x11
        /*000e*/ 	.short	(.L_6 - .L_5)
	.align		4
.L_5:
        /*0010*/ 	.word	index@($__internal_2_$__cuda_sm10x_tcgen05_guardrail_trap_unallocated_columns_being_dealloced)
        /*0014*/ 	.word	0x00000000


	//----- nvinfo : EIATTR_FRAME_SIZE
	.align		4
.L_6:
        /*0018*/ 	.byte	0x04, 0x11
        /*001a*/ 	.short	(.L_8 - .L_7)
	.align		4
.L_7:
        /*001c*/ 	.word	index@($__internal_1_$__cuda_sm10x_tcgen05_guardrail_trap_phase_invalid_during_alloc)
        /*0020*/ 	.word	0x00000000


	//----- nvinfo : EIATTR_FRAME_SIZE
	.align		4
.L_8:
        /*0024*/ 	.byte	0x04, 0x11
        /*0026*/ 	.short	(.L_10 - .L_9)
	.align		4
.L_9:
        /*0028*/ 	.word	index@($__internal_0_$__cuda_sm10x_tcgen05_guardrail_trap_col_being_dealloced_not_returned_by_alloc)
        /*002c*/ 	.word	0x00000000


	//----- nvinfo : EIATTR_FRAME_SIZE
	.align		4
.L_10:
        /*0030*/ 	.byte	0x04, 0x11
        /*0032*/ 	.short	(.L_12 - .L_11)
	.align		4
.L_11:
        /*0034*/ 	.word	index@(matmul_kernel)
        /*0038*/ 	.word	0x00000000


	//----- nvinfo : EIATTR_MIN_STACK_SIZE
	.align		4
.L_12:
        /*003c*/ 	.byte	0x04, 0x12
        /*003e*/ 	.short	(.L_14 - .L_13)
	.align		4
.L_13:
        /*0040*/ 	.word	index@(matmul_kernel)
        /*0044*/ 	.word	0x00000000
.L_14:


//--------------------- .nv.info.matmul_kernel    --------------------------
	.section	.nv.info.matmul_kernel,"",@"SHT_CUDA_INFO"
	.sectionflags	@""
	.align	4


	//----- nvinfo : EIATTR_CUDA_API_VERSION
	.align		4
        /*0000*/ 	.byte	0x04, 0x37
        /*0002*/ 	.short	(.L_16 - .L_15)
.L_15:
        /*0004*/ 	.word	0x00000081


	//----- nvinfo : EIATTR_KPARAM_INFO
	.align		4
.L_16:
        /*0008*/ 	.byte	0x04, 0x17
        /*000a*/ 	.short	(.L_18 - .L_17)
.L_17:
        /*000c*/ 	.word	0x00000000
        /*0010*/ 	.short	0x000d
        /*0012*/ 	.short	0x0048
        /*0014*/ 	.byte	0x00, 0xf4, 0x21, 0x00


	//----- nvinfo : EIATTR_KPARAM_INFO
	.align		4
.L_18:
        /*0018*/ 	.byte	0x04, 0x17
        /*001a*/ 	.short	(.L_20 - .L_19)
.L_19:
        /*001c*/ 	.word	0x00000000
        /*0020*/ 	.short	0x000c
        /*0022*/ 	.short	0x0040
        /*0024*/ 	.byte	0x00, 0xf4, 0x21, 0x00


	//----- nvinfo : EIATTR_KPARAM_INFO
	.align		4
.L_20:
        /*0028*/ 	.byte	0x04, 0x17
        /*002a*/ 	.short	(.L_22 - .L_21)
.L_21:
        /*002c*/ 	.word	0x00000000
        /*0030*/ 	.short	0x000b
        /*0032*/ 	.short	0x0038
        /*0034*/ 	.byte	0x00, 0xf0, 0x11, 0x00


	//----- nvinfo : EIATTR_KPARAM_INFO
	.align		4
.L_22:
        /*0038*/ 	.byte	0x04, 0x17
        /*003a*/ 	.short	(.L_24 - .L_23)
.L_23:
        /*003c*/ 	.word	0x00000000
        /*0040*/ 	.short	0x000a
        /*0042*/ 	.short	0x0034
        /*0044*/ 	.byte	0x00, 0xf0, 0x11, 0x00


	//----- nvinfo : EIATTR_KPARAM_INFO
	.align		4
.L_24:
        /*0048*/ 	.byte	0x04, 0x17
        /*004a*/ 	.short	(.L_26 - .L_25)
.L_25:
        /*004c*/ 	.word	0x00000000
        /*0050*/ 	.short	0x0009
        /*0052*/ 	.short	0x0030
        /*0054*/ 	.byte	0x00, 0xf0, 0x11, 0x00


	//----- nvinfo : EIATTR_KPARAM_INFO
	.align		4
.L_26:
        /*0058*/ 	.byte	0x04, 0x17
        /*005a*/ 	.short	(.L_28 - .L_27)
.L_27:
        /*005c*/ 	.word	0x00000000
        /*0060*/ 	.short	0x0008
        /*0062*/ 	.short	0x002c
        /*0064*/ 	.byte	0x00, 0xf0, 0x11, 0x00


	//----- nvinfo : EIATTR_KPARAM_INFO
	.align		4
.L_28:
        /*0068*/ 	.byte	0x04, 0x17
        /*006a*/ 	.short	(.L_30 - .L_29)
.L_29:
        /*006c*/ 	.word	0x00000000
        /*0070*/ 	.short	0x0007
        /*0072*/ 	.short	0x0028
        /*0074*/ 	.byte	0x00, 0xf0, 0x11, 0x00


	//----- nvinfo : EIATTR_KPARAM_INFO
	.align		4
.L_30:
        /*0078*/ 	.byte	0x04, 0x17
        /*007a*/ 	.short	(.L_32 - .L_31)
.L_31:
        /*007c*/ 	.word	0x00000000
        /*0080*/ 	.short	0x0006
        /*0082*/ 	.short	0x0024
        /*0084*/ 	.byte	0x00, 0xf0, 0x11, 0x00


	//----- nvinfo : EIATTR_KPARAM_INFO
	.align		4
.L_32:
        /*0088*/ 	.byte	0x04, 0x17
        /*008a*/ 	.short	(.L_34 - .L_33)
.L_33:
        /*008c*/ 	.word	0x00000000
        /*0090*/ 	.short	0x0005
        /*0092*/ 	.short	0x0020
        /*0094*/ 	.byte	0x00, 0xf0, 0x11, 0x00


	//----- nvinfo : EIATTR_KPARAM_INFO
	.align		4
.L_34:
        /*0098*/ 	.byte	0x04, 0x17
        /*009a*/ 	.short	(.L_36 - .L_35)
.L_35:
        /*009c*/ 	.word	0x00000000
        /*00a0*/ 	.short	0x0004
        /*00a2*/ 	.short	0x001c
        /*00a4*/ 	.byte	0x00, 0xf0, 0x11, 0x00


	//----- nvinfo : EIATTR_KPARAM_INFO
	.align		4
.L_36:
        /*00a8*/ 	.byte	0x04, 0x17
        /*00aa*/ 	.short	(.L_38 - .L_37)
.L_37:
        /*00ac*/ 	.word	0x00000000
        /*00b0*/ 	.short	0x0003
        /*00b2*/ 	.short	0x0018
        /*00b4*/ 	.byte	0x00, 0xf0, 0x11, 0x00


	//----- nvinfo : EIATTR_KPARAM_INFO
	.align		4
.L_38:
        /*00b8*/ 	.byte	0x04, 0x17
        /*00ba*/ 	.short	(.L_40 - .L_39)
.L_39:
        /*00bc*/ 	.word	0x00000000
        /*00c0*/ 	.short	0x0002
        /*00c2*/ 	.short	0x0010
        /*00c4*/ 	.byte	0x00, 0xf4, 0x21, 0x00


	//----- nvinfo : EIATTR_KPARAM_INFO
	.align		4
.L_40:
        /*00c8*/ 	.byte	0x04, 0x17
        /*00ca*/ 	.short	(.L_42 - .L_41)
.L_41:
        /*00cc*/ 	.word	0x00000000
        /*00d0*/ 	.short	0x0001
        /*00d2*/ 	.short	0x0008
        /*00d4*/ 	.byte	0x00, 0xf4, 0x21, 0x00


	//----- nvinfo : EIATTR_KPARAM_INFO
	.align		4
.L_42:
        /*00d8*/ 	.byte	0x04, 0x17
        /*00da*/ 	.short	(.L_44 - .L_43)
.L_43:
        /*00dc*/ 	.word	0x00000000
        /*00e0*/ 	.short	0x0000
        /*00e2*/ 	.short	0x0000
        /*00e4*/ 	.byte	0x00, 0xf4, 0x21, 0x00


	//----- nvinfo : EIATTR_AT_ENTRY_FRAGMENTS
	.align		4
.L_44:
        /*00e8*/ 	.byte	0x04, 0x4f
        /*00ea*/ 	.short	(.L_46 - .L_45)


	//   ....[0]....
.L_45:
        /*00ec*/ 	.word	0x00000004


	//----- nvinfo : EIATTR_RESERVED_SMEM_USED
	.align		4
.L_46:
        /*00f0*/ 	.byte	0x01, 0x41
	.zero		2


	//----- nvinfo : EIATTR_SPARSE_MMA_MASK
	.align		4
        /*00f4*/ 	.byte	0x03, 0x50
        /*00f6*/ 	.short	0x0000


	//----- nvinfo : EIATTR_TCGEN05_1CTA_USED
	.align		4
        /*00f8*/ 	.byte	0x01, 0x51
	.zero		2


	//----- nvinfo : EIATTR_MAXREG_COUNT
	.align		4
        /*00fc*/ 	.byte	0x03, 0x1b
        /*00fe*/ 	.short	0x00ff


	//----- nvinfo : EIATTR_NUM_BARRIERS
	.align		4
        /*0100*/ 	.byte	0x02, 0x4c
        /*0102*/ 	.byte	0x01
	.zero		1


	//----- nvinfo : EIATTR_INT_WARP_WIDE_INSTR_OFFSETS
	.align		4
        /*0104*/ 	.byte	0x04, 0x31
        /*0106*/ 	.short	(.L_48 - .L_47)


	//   ....[0]....
.L_47:
        /*0108*/ 	.word	0x00001850


	//   ....[1]....
        /*010c*/ 	.word	0x00001870


	//   ....[2]....
        /*0110*/ 	.word	0x000050a0


	//   ....[3]....
        /*0114*/ 	.word	0x00009c50


	//   ....[4]....
        /*0118*/ 	.word	0x00009ca0


	//----- nvinfo : EIATTR_COOP_GROUP_MASK_REGIDS
	.align		4
.L_48:
        /*011c*/ 	.byte	0x04, 0x29
        /*011e*/ 	.short	(.L_50 - .L_49)


	//   ....[0]....
.L_49:
        /*0120*/ 	.word	0xffffffff


	//   ....[1]....
        /*0124*/ 	.word	0xffffffff


	//   ....[2]....
        /*0128*/ 	.word	0xffffffff


	//   ....[3]....
        /*012c*/ 	.word	0xffffffff


	//----- nvinfo : EIATTR_COOP_GROUP_INSTR_OFFSETS
	.align		4
.L_50:
        /*0130*/ 	.byte	0x04, 0x28
        /*0132*/ 	.short	(.L_52 - .L_51)


	//   ....[0]....
.L_51:
        /*0134*/ 	.word	0x00000070


	//   ....[1]....
        /*0138*/ 	.word	0x00000330


	//   ....[2]....
        /*013c*/ 	.word	0x00009ae0


	//   ....[3]....
        /*0140*/ 	.word	0x00009d50


	//----- nvinfo : EIATTR_VRC_CTA_INIT_COUNT
	.align		4
.L_52:
        /*0144*/ 	.byte	0x02, 0x4a
        /*0146*/ 	.byte	0x80
	.zero		1


	//----- nvinfo : EIATTR_MBARRIER_INSTR_OFFSETS
	.align		4
        /*0148*/ 	.byte	0x04, 0x39
        /*014a*/ 	.short	(.L_54 - .L_53)


	//   ....[0]....
.L_53:
        /*014c*/ 	.word	0x00001980
        /*0150*/ 	.word	0x000000ff
        /*0154*/ 	.word	0x00000000
        /*0158*/ 	.short	0x0100
        /*015a*/ 	.byte	0x0b
	.zero		1


	//   ....[1]....
        /*015c*/ 	.word	0x000050d0
        /*0160*/ 	.word	0x000000ff
        /*0164*/ 	.word	0x00014008
        /*0168*/ 	.short	0x0100
        /*016a*/ 	.byte	0x09
	.zero		1


	//   ....[2]....
        /*016c*/ 	.word	0x00006710
        /*0170*/ 	.word	0x000000ff
        /*0174*/ 	.word	0x00000000
        /*0178*/ 	.short	0x010a
        /*017a*/ 	.byte	0x0b
	.zero		1


	//   ....[3]....
        /*017c*/ 	.word	0x00007fe0
        /*0180*/ 	.word	0x000000ff
        /*0184*/ 	.word	0x00000000
        /*0188*/ 	.short	0x010a
        /*018a*/ 	.byte	0x0b
	.zero		1


	//   ....[4]....
        /*018c*/ 	.word	0x00008110
        /*0190*/ 	.word	0x000000ff
        /*0194*/ 	.word	0x00014000
        /*0198*/ 	.short	0x0108
        /*019a*/ 	.byte	0x09
	.zero		1


	//   ....[5]....
        /*019c*/ 	.word	0x00008150
        /*01a0*/ 	.word	0x000000ff
        /*01a4*/ 	.word	0x00014008
        /*01a8*/ 	.short	0x0108
        /*01aa*/ 	.byte	0x09
	.zero		1


	//   ....[6]....
        /*01ac*/ 	.word	0x00009d70
        /*01b0*/ 	.word	0x000000ff
        /*01b4*/ 	.word	0x00000000
        /*01b8*/ 	.short	0x010a
        /*01ba*/ 	.byte	0x0b
	.zero		1


	//   ....[7]....
        /*01bc*/ 	.word	0x00009da0
        /*01c0*/ 	.word	0x000000ff
        /*01c4*/ 	.word	0x00000000
        /*01c8*/ 	.short	0x010a
        /*01ca*/ 	.byte	0x0b
	.zero		1


	//----- nvinfo : EIATTR_NUM_MBARRIERS
	.align		4
.L_54:
        /*01cc*/ 	.byte	0x03, 0x38
        /*01ce*/ 	.short	0x0002


	//----- nvinfo : EIATTR_EXIT_INSTR_OFFSETS
	.align		4
        /*01d0*/ 	.byte	0x04, 0x1c
        /*01d2*/ 	.short	(.L_56 - .L_55)


	//   ....[0]....
.L_55:
        /*01d4*/ 	.word	0x00009d60


	//----- nvinfo : EIATTR_REQNTID
	.align		4
.L_56:
        /*01d8*/ 	.byte	0x04, 0x10
        /*01da*/ 	.short	(.L_58 - .L_57)
.L_57:
        /*01dc*/ 	.word	0x00000100
        /*01e0*/ 	.word	0x00000001
        /*01e4*/ 	.word	0x00000001


	//----- nvinfo : EIATTR_CRS_STACK_SIZE
	.align		4
.L_58:
        /*01e8*/ 	.byte	0x04, 0x1e
        /*01ea*/ 	.short	(.L_60 - .L_59)
.L_59:
        /*01ec*/ 	.word	0x00000000


	//----- nvinfo : EIATTR_CBANK_PARAM_SIZE
	.align		4
.L_60:
        /*01f0*/ 	.byte	0x03, 0x19
        /*01f2*/ 	.short	0x0050


	//----- nvinfo : EIATTR_PARAM_CBANK
	.align		4
        /*01f4*/ 	.byte	0x04, 0x0a
        /*01f6*/ 	.short	(.L_62 - .L_61)
	.align		4
.L_61:
        /*01f8*/ 	.word	index@(.nv.constant0.matmul_kernel)
        /*01fc*/ 	.short	0x0380
        /*01fe*/ 	.short	0x0050


	//----- nvinfo : EIATTR_SW_WAR
	.align		4
.L_62:
        /*0200*/ 	.byte	0x04, 0x36
        /*0202*/ 	.short	(.L_64 - .L_63)
.L_63:
        /*0204*/ 	.word	0x00000008
.L_64:


//--------------------- .nv.compat                --------------------------
	.section	.nv.compat,"",@"SHT_CUDA_COMPAT_INFO"
	.align	4
        /*0000*/ 	.byte	0x02, 0x02, 0x02, 0x00, 0x02, 0x05, 0x05, 0x00, 0x02, 0x03, 0x00, 0x00, 0x02, 0x06, 0x01, 0x00


//--------------------- .nv.callgraph             --------------------------
	.section	.nv.callgraph,"",@"SHT_CUDA_CALLGRAPH"
	.align	4
	.sectionentsize	8
	.align		4
        /*0000*/ 	.word	0x00000000
	.align		4
        /*0004*/ 	.word	0xffffffff
	.align		4
        /*0008*/ 	.word	0x00000000
	.align		4
        /*000c*/ 	.word	0xfffffffe
	.align		4
        /*0010*/ 	.word	0x00000000
	.align		4
        /*0014*/ 	.word	0xfffffffd
	.align		4
        /*0018*/ 	.word	0x00000000
	.align		4
        /*001c*/ 	.word	0xfffffffc


//--------------------- .text.matmul_kernel       --------------------------
	.section	.text.matmul_kernel,"ax",@progbits
	.align	128
        .global         matmul_kernel
        .type           matmul_kernel,@function
        .size           matmul_kernel,(.L_x_20 - matmul_kernel)
        .other          matmul_kernel,@"STO_CUDA_ENTRY STV_DEFAULT"
matmul_kernel:
.text.matmul_kernel:
[----:B------:R-:W0:Y:S01]  /*0000*/  LDC R1, c[0x0][0x37c] ;  /* 0x0000df00ff017b82 */ /* 0x000e220000000800 */
[----:B------:R-:W1:Y:S01]  /*0010*/  S2R R187, SR_TID.X ;  /* 0x0000000000bb7919 */ /* 0x000e620000002100 */
[----:B------:R-:W2:Y:S01]  /*0020*/  LDCU.64 UR20, c[0x0][0x358] ;  /* 0x00006b00ff1477ac */ /* 0x000ea20008000a00 */
[----:B-1----:R-:W-:-:S13]  /*0030*/  ISETP.GE.U32.AND P0, PT, R187, 0x20, PT ;  /* 0x00000020bb00780c */ /* 0x002fda0003f06070 */
[----:B------:R-:W-:Y:S02]  /*0040*/  VOTEU.ANY UP0, P0 ;  /* 0x0000000000ff7886 */ /* 0x000fe40000000100 */
[----:B0-2---:R-:W-:Y:S05]  /*0050*/  BRA.U UP0, `(.L_x_0) ;  /* 0x0000000100b87547 */ /* 0x005fea000b800000 */
[----:B------:R-:W0:Y:S01]  /*0060*/  S2UR UR6, SR_CgaCtaId ;  /* 0x00000000000679c3 */ /* 0x000e220000008800 */
[----:B------:R-:W-:Y:S01]  /*0070*/  NOP ;  /* 0x0000000000007918 */ /* 0x000fe20000000000 */
[----:B------:R-:W-:Y:S02]  /*0080*/  UMOV UR4, 0x40 ;  /* 0x0000004000047882 */ /* 0x000fe40000000000 */
[----:B0-----:R-:W-:-:S09]  /*0090*/  ULEA UR4, UR6, UR4, 0x18 ;  /* 0x0000000406047291 */ /* 0x001fd2000f8ec0ff */
[----:B------:R-:W0:Y:S01]  /*00a0*/  LDS.U8 R0, [UR4] ;  /* 0x00000004ff007984 */ /* 0x000e220008000000 */
[----:B------:R-:W-:Y:S02]  /*00b0*/  UMOV UR4, 0x400 ;  /* 0x0000040000047882 */ /* 0x000fe40000000000 */
[----:B------:R-:W-:Y:S01]  /*00c0*/  ULEA UR4, UR6, UR4, 0x18 ;  /* 0x0000000406047291 */ /* 0x000fe2000f8ec0ff */
[----:B0-----:R-:W-:-:S13]  /*00d0*/  ISETP.NE.AND P0, PT, R0, RZ, PT ;  /* 0x000000ff0000720c */ /* 0x001fda0003f05270 */
[----:B------:R-:W-:Y:S05]  /*00e0*/  @P0 BRA `(.L_x_1) ;  /* 0x00000000007c0947 */ /* 0x000fea0003800000 */
[----:B------:R-:W-:-:S13]  /*00f0*/  ELECT P0, URZ, PT ;  /* 0x0000000000ff782f */ /* 0x000fda0003800000 */
[----:B------:R-:W-:Y:S05]  /*0100*/  @!P0 BRA `(.L_x_2) ;  /* 0x0000000000848947 */ /* 0x000fea0003800000 */
[----:B------:R-:W-:Y:S01]  /*0110*/  UMOV UR5, 0x8 ;  /* 0x0000000800057882 */ /* 0x000fe20000000000 */
[----:B------:R-:W-:Y:S02]  /*0120*/  IMAD.MOV.U32 R4, RZ, RZ, 0x1 ;  /* 0x00000001ff047424 */ /* 0x000fe400078e00ff */
[----:B------:R-:W-:Y:S02]  /*0130*/  IMAD.MOV.U32 R5, RZ, RZ, 0xff ;  /* 0x000000ffff057424 */ /* 0x000fe400078e00ff */
[----:B------:R-:W-:Y:S04]  /*0140*/  DEPBAR.LE SB0, 0x36 ;  /* 0x00008d800000791a */ /* 0x000fe80000000000 */
[----:B------:R-:W0:Y:S02]  /*0150*/  UTCATOMSWS.FIND_AND_SET.ALIGN UP1, UR5, UR5 ;  /* 0x00000005000575e3 */ /* 0x000e240008020800 */
[----:B0-----:R-:W-:-:S04]  /*0160*/  PLOP3.LUT P0, PT, PT, PT, UP1, 0x80, 0x8 ;  /* 0x000000000008781c */ /* 0x001fc80003f0f018 */
[----:B------:R-:W-:-:S04]  /*0170*/  SEL R0, RZ, 0xffffffff, !P0 ;  /* 0xffffffffff007807 */ /* 0x000fc80004000000 */
[----:B------:R-:W-:Y:S01]  /*0180*/  ISETP.NE.AND P0, PT, R0, RZ, PT ;  /* 0x000000ff0000720c */ /* 0x000fe20003f05270 */
[----:B------:R-:W-:-:S12]  /*0190*/  IMAD.U32 R0, RZ, RZ, UR5 ;  /* 0x00000005ff007e24 */ /* 0x000fd8000f8e00ff */
[----:B------:R-:W-:Y:S05]  /*01a0*/  @P0 BRA `(.L_x_3) ;  /* 0x0000000000240947 */ /* 0x000fea0003800000 */
.L_x_4:
[----:B------:R-:W-:Y:S05]  /*01b0*/  NANOSLEEP 0x64 ;  /* 0x000000640000795d */ /* 0x000fea0003800000 */
[----:B------:R-:W-:-:S05]  /*01c0*/  UMOV UR5, 0x8 ;  /* 0x0000000800057882 */ /* 0x000fca0000000000 */
[----:B------:R-:W-:Y:S04]  /*01d0*/  DEPBAR.LE SB0, 0x36 ;  /* 0x00008d800000791a */ /* 0x000fe80000000000 */
[----:B------:R-:W0:Y:S02]  /*01e0*/  UTCATOMSWS.FIND_AND_SET.ALIGN UP1, UR5, UR5 ;  /* 0x00000005000575e3 */ /* 0x000e240008020800 */
[----:B0-----:R-:W-:-:S04]  /*01f0*/  PLOP3.LUT P0, PT, PT, PT, UP1, 0x80, 0x8 ;  /* 0x000000000008781c */ /* 0x001fc80003f0f018 */
[----:B------:R-:W-:-:S04]  /*0200*/  SEL R0, RZ, 0xffffffff, !P0 ;  /* 0xffffffffff007807 */ /* 0x000fc80004000000 */
[----:B------:R-:W-:Y:S01]  /*0210*/  ISETP.NE.AND P0, PT, R0, RZ, PT ;  /* 0x000000ff0000720c */ /* 0x000fe20003f05270 */
[----:B------:R-:W-:-:S12]  /*0220*/  IMAD.U32 R0, RZ, RZ, UR5 ;  /* 0x00000005ff007e24 */ /* 0x000fd8000f8e00ff */
[----:B------:R-:W-:Y:S05]  /*0230*/  @!P0 BRA `(.L_x_4) ;  /* 0xfffffffc00dc8947 */ /* 0x000fea000383ffff */
.L_x_3:
[C---:B------:R-:W-:Y:S01]  /*0240*/  VIADD R3, R0.reuse, 0x10 ;  /* 0x0000001000037836 */ /* 0x040fe20000000000 */
[----:B------:R-:W-:Y:S01]  /*0250*/  UMOV UR5, 0x50 ;  /* 0x0000005000057882 */ /* 0x000fe20000000000 */
[----:B------:R-:W-:Y:S01]  /*0260*/  SHF.L.U32 R2, R5, R0, RZ ;  /* 0x0000000005027219 */ /* 0x000fe200000006ff */
[----:B------:R-:W-:Y:S01]  /*0270*/  ULEA UR5, UR6, UR5, 0x18 ;  /* 0x0000000506057291 */ /* 0x000fe2000f8ec0ff */
[----:B------:R-:W-:Y:S01]  /*0280*/  IMAD.SHL.U32 R0, R0, 0x20, RZ ;  /* 0x0000002000007824 */ /* 0x000fe200078e00ff */
[----:B------:R-:W-:-:S04]  /*0290*/  SHF.L.U32 R3, R4, R3, RZ ;  /* 0x0000000304037219 */ /* 0x000fc800000006ff */
[----:B------:R-:W-:-:S05]  /*02a0*/  LOP3.LUT R2, R3, R2, RZ, 0xfc, !PT ;  /* 0x0000000203027212 */ /* 0x000fca00078efcff */
[----:B------:R0:W-:Y:S04]  /*02b0*/  ATOMS.OR RZ, [UR5], R2 ;  /* 0x00000002ffff798c */ /* 0x0001e8000b000005 */
[----:B------:R0:W-:Y:S01]  /*02c0*/  STS [UR4], R0 ;  /* 0x00000000ff007988 */ /* 0x0001e20008000804 */
[----:B------:R-:W-:Y:S05]  /*02d0*/  BRA `(.L_x_2) ;  /* 0x0000000000107947 */ /* 0x000fea0003800000 */
.L_x_1:
[----:B------:R-:W-:Y:S01]  /*02e0*/  IMAD.MOV.U32 R0, RZ, RZ, -0x1 ;  /* 0xffffffffff007424 */ /* 0x000fe200078e00ff */
[----:B------:R-:W-:-:S04]  /*02f0*/  MOV R2, 0x320 ;  /* 0x0000032000027802 */ /* 0x000fc80000000f00 */
[----:B------:R0:W-:Y:S03]  /*0300*/  STS [UR4], R0 ;  /* 0x00000000ff007988 */ /* 0x0001e60008000804 */
[----:B0-----:R-:W-:Y:S05]  /*0310*/  CALL.REL.NOINC `($__internal_1_$__cuda_sm10x_tcgen05_guardrail_trap_phase_invalid_during_alloc) ;  /* 0x0000009800b87944 */ /* 0x001fea0003c00000 */
.L_x_2:
[----:B------:R-:W-:Y:S05]  /*0320*/  WARPSYNC.ALL ;  /* 0x0000000000007948 */ /* 0x000fea0003800000 */
[----:B------:R-:W-:Y:S01]  /*0330*/  NOP ;  /* 0x0000000000007918 */ /* 0x000fe20000000000 */
.L_x_0:
[----:B------:R-:W1:Y:S01]  /*0340*/  LDC.64 R36, c[0x0][0x398] ;  /* 0x0000e600ff247b82 */ /* 0x000e620000000a00 */
[----:B------:R-:W2:Y:S01]  /*0350*/  S2R R5, SR_CTAID.X ;  /* 0x0000000000057919 */ /* 0x000ea20000002500 */
[----:B------:R-:W-:Y:S01]  /*0360*/  UMOV UR9, 0x400 ;  /* 0x0000040000097882 */ /* 0x000fe20000000000 */
[--C-:B------:R-:W-:Y:S01]  /*0370*/  SHF.R.U32.HI R160, RZ, 0x5, R187.reuse ;  /* 0x00000005ffa07819 */ /* 0x100fe200000116bb */
[----:B------:R-:W3:Y:S01]  /*0380*/  LDCU.128 UR16, c[0x0][0x380] ;  /* 0x00007000ff1077ac */ /* 0x000ee20008000c00 */
[----:B------:R-:W-:Y:S02]  /*0390*/  SHF.R.U32.HI R167, RZ, 0x6, R187 ;  /* 0x00000006ffa77819 */ /* 0x000fe400000116bb */
[----:B------:R-:W-:Y:S01]  /*03a0*/  LOP3.LUT R136, R187, 0xff, RZ, 0xc0, !PT ;  /* 0x000000ffbb887812 */ /* 0x000fe200078ec0ff */
[----:B------:R-:W4:Y:S01]  /*03b0*/  S2UR UR4, SR_CgaCtaId ;  /* 0x00000000000479c3 */ /* 0x000f220000008800 */
[----:B------:R-:W-:Y:S01]  /*03c0*/  SGXT.U32 R167, R167, 0x2 ;  /* 0x00000002a7a7781a */ /* 0x000fe20000000000 */
[----:B------:R-:W-:-:S06]  /*03d0*/  UMOV UR6, 0x1 ;  /* 0x0000000100067882 */ /* 0x000fcc0000000000 */
[----:B------:R-:W5:Y:S01]  /*03e0*/  LDC.64 R184, c[0x0][0x3a0] ;  /* 0x0000e800ffb87b82 */ /* 0x000f620000000a00 */
[----:B01----:R-:W-:Y:S01]  /*03f0*/  VIADD R0, R37, 0xff ;  /* 0x000000ff25007836 */ /* 0x003fe20000000000 */
[----:B------:R-:W-:-:S04]  /*0400*/  IABS R13, R36 ;  /* 0x00000024000d7213 */ /* 0x000fc80000000000 */
[----:B------:R-:W-:Y:S01]  /*0410*/  SHF.R.S32.HI R3, RZ, 0x1f, R0 ;  /* 0x0000001fff037819 */ /* 0x000fe20000011400 */
[----:B----4-:R-:W-:-:S03]  /*0420*/  ULEA UR9, UR4, UR9, 0x18 ;  /* 0x0000000904097291 */ /* 0x010fc6000f8ec0ff */
[----:B------:R-:W-:Y:S02]  /*0430*/  LEA.HI R3, R3, R0, RZ, 0x8 ;  /* 0x0000000003037211 */ /* 0x000fe400078f40ff */
[----:B--2---:R-:W-:Y:S01]  /*0440*/  IABS R8, R5 ;  /* 0x0000000500087213 */ /* 0x004fe20000000000 */
[----:B------:R-:W-:Y:S01]  /*0450*/  UIADD3 UR11, UPT, UPT, UR9, 0x14000, URZ ;  /* 0x00014000090b7890 */ /* 0x000fe2000fffe0ff */
[----:B------:R-:W-:Y:S01]  /*0460*/  SHF.R.S32.HI R3, RZ, 0x8, R3 ;  /* 0x00000008ff037819 */ /* 0x000fe20000011403 */
[----:B-----5:R-:W-:-:S04]  /*0470*/  VIADD R232, R184, 0x3f ;  /* 0x0000003fb8e87836 */ /* 0x020fc80000000000 */
[----:B------:R-:W-:-:S05]  /*0480*/  IMAD.SHL.U32 R4, R3, 0x8, RZ ;  /* 0x0000000803047824 */ /* 0x000fca00078e00ff */
[-C--:B------:R-:W-:Y:S02]  /*0490*/  IABS R7, R4.reuse ;  /* 0x0000000400077213 */ /* 0x080fe40000000000 */
[----:B------:R-:W-:Y:S02]  /*04a0*/  IABS R10, R4 ;  /* 0x00000004000a7213 */ /* 0x000fe40000000000 */
[----:B------:R-:W0:Y:S08]  /*04b0*/  I2F.RP R0, R7 ;  /* 0x0000000700007306 */ /* 0x000e300000209400 */
[----:B0-----:R-:W0:Y:S02]  /*04c0*/  MUFU.RCP R0, R0 ;  /* 0x0000000000007308 */ /* 0x001e240000001000 */
[----:B0-----:R-:W-:-:S02]  /*04d0*/  VIADD R2, R0, 0xffffffe ;  /* 0x0ffffffe00027836 */ /* 0x001fc40000000000 */
[----:B------:R-:W-:-:S04]  /*04e0*/  IMAD.MOV R0, RZ, RZ, -R10 ;  /* 0x000000ffff007224 */ /* 0x000fc800078e0a0a */
[----:B------:R0:W1:Y:S02]  /*04f0*/  F2I.FTZ.U32.TRUNC.NTZ R3, R2 ;  /* 0x0000000200037305 */ /* 0x000064000021f000 */
[----:B0-----:R-:W-:Y:S02]  /*0500*/  IMAD.MOV.U32 R2, RZ, RZ, RZ ;  /* 0x000000ffff027224 */ /* 0x001fe400078e00ff */
[----:B-1----:R-:W-:-:S04]  /*0510*/  IMAD.MOV R6, RZ, RZ, -R3 ;  /* 0x000000ffff067224 */ /* 0x002fc800078e0a03 */
[----:B------:R-:W-:Y:S02]  /*0520*/  IMAD R9, R6, R7, RZ ;  /* 0x0000000706097224 */ /* 0x000fe400078e02ff */
[----:B------:R-:W-:Y:S02]  /*0530*/  IMAD.MOV.U32 R6, RZ, RZ, R8 ;  /* 0x000000ffff067224 */ /* 0x000fe400078e0008 */
[----:B------:R-:W-:-:S06]  /*0540*/  IMAD.HI.U32 R3, R3, R9, R2 ;  /* 0x0000000903037227 */ /* 0x000fcc00078e0002 */
[----:B------:R-:W-:-:S04]  /*0550*/  IMAD.HI.U32 R3, R3, R6, RZ ;  /* 0x0000000603037227 */ /* 0x000fc800078e00ff */
[----:B------:R-:W-:Y:S01]  /*0560*/  IMAD R0, R3, R0, R6 ;  /* 0x0000000003007224 */ /* 0x000fe200078e0206 */
[----:B------:R-:W-:Y:S01]  /*0570*/  IABS R6, R37 ;  /* 0x0000002500067213 */ /* 0x000fe20000000000 */
[----:B------:R-:W-:Y:S03]  /*0580*/  BAR.SYNC.DEFER_BLOCKING 0x0 ;  /* 0x0000000000007b1d */ /* 0x000fe60000010000 */
[----:B------:R-:W-:-:S13]  /*0590*/  ISETP.GT.U32.AND P1, PT, R7, R0, PT ;  /* 0x000000000700720c */ /* 0x000fda0003f24070 */
[----:B------:R-:W-:Y:S02]  /*05a0*/  @!P1 IMAD.IADD R0, R0, 0x1, -R7 ;  /* 0x0000000100009824 */ /* 0x000fe400078e0a07 */
[----:B------:R-:W-:Y:S01]  /*05b0*/  @!P1 VIADD R3, R3, 0x1 ;  /* 0x0000000103039836 */ /* 0x000fe20000000000 */
[----:B------:R-:W-:Y:S02]  /*05c0*/  ISETP.NE.AND P1, PT, R4, RZ, PT ;  /* 0x000000ff0400720c */ /* 0x000fe40003f25270 */
[----:B------:R-:W-:Y:S02]  /*05d0*/  ISETP.GE.U32.AND P0, PT, R0, R7, PT ;  /* 0x000000070000720c */ /* 0x000fe40003f06070 */
[----:B------:R-:W-:Y:S01]  /*05e0*/  LOP3.LUT R0, R5, R4, RZ, 0x3c, !PT ;  /* 0x0000000405007212 */ /* 0x000fe200078e3cff */
[----:B------:R-:W0:Y:S03]  /*05f0*/  I2F.RP R7, R6 ;  /* 0x0000000600077306 */ /* 0x000e260000209400 */
[----:B------:R-:W-:Y:S01]  /*0600*/  ISETP.GE.AND P2, PT, R0, RZ, PT ;  /* 0x000000ff0000720c */ /* 0x000fe20003f46270 */
[----:B------:R-:W-:-:S06]  /*0610*/  VIADD R0, R36, 0x3f ;  /* 0x0000003f24007836 */ /* 0x000fcc0000000000 */
[----:B------:R-:W-:-:S04]  /*0620*/  @P0 VIADD R3, R3, 0x1 ;  /* 0x0000000103030836 */ /* 0x000fc80000000000 */
[----:B------:R-:W-:Y:S01]  /*0630*/  IMAD.MOV.U32 R2, RZ, RZ, R3 ;  /* 0x000000ffff027224 */ /* 0x000fe200078e0003 */
[----:B------:R-:W-:Y:S01]  /*0640*/  SHF.R.S32.HI R3, RZ, 0x1f, R0 ;  /* 0x0000001fff037819 */ /* 0x000fe20000011400 */
[----:B0-----:R-:W-:Y:S02]  /*0650*/  MUFU.RCP R7, R7 ;  /* 0x0000000700077308 */ /* 0x001fe40000001000 */
[----:B------:R-:W-:Y:S01]  /*0660*/  @!P2 IMAD.MOV R2, RZ, RZ, -R2 ;  /* 0x000000ffff02a224 */ /* 0x000fe200078e0a02 */
[----:B------:R-:W-:Y:S02]  /*0670*/  @!P1 LOP3.LUT R2, RZ, R4, RZ, 0x33, !PT ;  /* 0x00000004ff029212 */ /* 0x000fe400078e33ff */
[----:B------:R-:W-:-:S03]  /*0680*/  LEA.HI R3, R3, R0, RZ, 0x6 ;  /* 0x0000000003037211 */ /* 0x000fc600078f30ff */
[----:B------:R-:W-:Y:S02]  /*0690*/  IMAD.SHL.U32 R135, R2, 0x8, RZ ;  /* 0x0000000802877824 */ /* 0x000fe400078e00ff */
[----:B------:R-:W-:-:S03]  /*06a0*/  IMAD.MOV R2, RZ, RZ, -R2 ;  /* 0x000000ffff027224 */ /* 0x000fc600078e0a02 */
[----:B------:R-:W-:Y:S01]  /*06b0*/  LEA.HI.SX32 R3, R3, -R135, 0x1a ;  /* 0x8000008703037211 */ /* 0x000fe200078fd2ff */
[----:B------:R-:W-:Y:S02]  /*06c0*/  IMAD R16, R4, R2, R5 ;  /* 0x0000000204107224 */ /* 0x000fe400078e0205 */
[----:B------:R-:W-:Y:S01]  /*06d0*/  IMAD.MOV.U32 R2, RZ, RZ, RZ ;  /* 0x000000ffff027224 */ /* 0x000fe200078e00ff */
[----:B------:R-:W-:-:S04]  /*06e0*/  VIMNMX R11, PT, PT, R3, 0x8, PT ;  /* 0x00000008030b7848 */ /* 0x000fc80003fe0100 */
[-C--:B------:R-:W-:Y:S02]  /*06f0*/  IABS R9, R11.reuse ;  /* 0x0000000b00097213 */ /* 0x080fe40000000000 */
[----:B------:R-:W-:Y:S02]  /*0700*/  IABS R4, R11 ;  /* 0x0000000b00047213 */ /* 0x000fe40000000000 */
[----:B------:R-:W0:Y:S08]  /*0710*/  I2F.RP R0, R9 ;  /* 0x0000000900007306 */ /* 0x000e300000209400 */
[----:B0-----:R-:W0:Y:S02]  /*0720*/  MUFU.RCP R0, R0 ;  /* 0x0000000000007308 */ /* 0x001e240000001000 */
[----:B0-----:R-:W-:Y:S01]  /*0730*/  VIADD R3, R0, 0xffffffe ;  /* 0x0ffffffe00037836 */ /* 0x001fe20000000000 */
[----:B------:R-:W-:-:S05]  /*0740*/  IABS R0, R16 ;  /* 0x0000001000007213 */ /* 0x000fca0000000000 */
[----:B------:R-:W0:Y:S02]  /*0750*/  F2I.FTZ.U32.TRUNC.NTZ R3, R3 ;  /* 0x0000000300037305 */ /* 0x000e24000021f000 */
[----:B0-----:R-:W-:-:S04]  /*0760*/  IMAD.MOV R8, RZ, RZ, -R3 ;  /* 0x000000ffff087224 */ /* 0x001fc800078e0a03 */
[----:B------:R-:W-:Y:S02]  /*0770*/  IMAD R5, R8, R9, RZ ;  /* 0x0000000908057224 */ /* 0x000fe400078e02ff */
[----:B------:R-:W0:Y:S02]  /*0780*/  LDS R8, [UR9] ;  /* 0x00000009ff087984 */ /* 0x000e240008000800 */
[----:B------:R-:W-:Y:S02]  /*0790*/  IMAD.HI.U32 R2, R3, R5, R2 ;  /* 0x0000000503027227 */ /* 0x000fe400078e0002 */
[----:B------:R-:W1:Y:S02]  /*07a0*/  I2F.RP R3, R13 ;  /* 0x0000000d00037306 */ /* 0x000e640000209400 */
[----:B------:R-:W-:Y:S02]  /*07b0*/  IMAD.MOV.U32 R5, RZ, RZ, R0 ;  /* 0x000000ffff057224 */ /* 0x000fe400078e0000 */
[----:B------:R-:W-:-:S02]  /*07c0*/  IMAD.MOV R0, RZ, RZ, -R4 ;  /* 0x000000ffff007224 */ /* 0x000fc400078e0a04 */
[----:B------:R-:W-:-:S04]  /*07d0*/  IMAD.HI.U32 R2, R2, R5, RZ ;  /* 0x0000000502027227 */ /* 0x000fc800078e00ff */
[----:B------:R-:W-:Y:S02]  /*07e0*/  IMAD R0, R2, R0, R5 ;  /* 0x0000000002007224 */ /* 0x000fe400078e0205 */
[----:B------:R-:W-:Y:S02]  /*07f0*/  VIADD R4, R7, 0xffffffe ;  /* 0x0ffffffe07047836 */ /* 0x000fe40000000000 */
[----:B------:R-:W-:Y:S01]  /*0800*/  IMAD.SHL.U32 R7, R160, 0x200000, RZ ;  /* 0x00200000a0077824 */ /* 0x000fe200078e00ff */
[----:B------:R-:W-:Y:S01]  /*0810*/  BAR.SYNC.DEFER_BLOCKING 0x0 ;  /* 0x0000000000007b1d */ /* 0x000fe20000010000 */
[----:B------:R-:W-:-:S03]  /*0820*/  ISETP.GT.U32.AND P1, PT, R9, R0, PT ;  /* 0x000000000900720c */ /* 0x000fc60003f24070 */
[----:B------:R-:W-:Y:S02]  /*0830*/  LOP3.LUT R7, R7, 0x600000, RZ, 0xc0, !PT ;  /* 0x0060000007077812 */ /* 0x000fe400078ec0ff */
[----:B-1----:R-:W1:Y:S02]  /*0840*/  MUFU.RCP R3, R3 ;  /* 0x0000000300037308 */ /* 0x002e640000001000 */
[----:B------:R-:W-:-:S06]  /*0850*/  R2UR UR5, R7 ;  /* 0x00000000070572ca */ /* 0x000fcc00000e0000 */
[----:B------:R-:W-:Y:S01]  /*0860*/  @!P1 IMAD.IADD R0, R0, 0x1, -R9 ;  /* 0x0000000100009824 */ /* 0x000fe200078e0a09 */
[----:B------:R2:W4:Y:S01]  /*0870*/  F2I.FTZ.U32.TRUNC.NTZ R5, R4 ;  /* 0x0000000400057305 */ /* 0x000522000021f000 */
[----:B------:R-:W-:Y:S01]  /*0880*/  @!P1 VIADD R2, R2, 0x1 ;  /* 0x0000000102029836 */ /* 0x000fe20000000000 */
[----:B------:R-:W-:Y:S02]  /*0890*/  ISETP.NE.AND P1, PT, R11, RZ, PT ;  /* 0x000000ff0b00720c */ /* 0x000fe40003f25270 */
[----:B------:R-:W-:Y:S02]  /*08a0*/  ISETP.GE.U32.AND P0, PT, R0, R9, PT ;  /* 0x000000090000720c */ /* 0x000fe40003f06070 */
[----:B------:R-:W-:Y:S01]  /*08b0*/  LOP3.LUT R0, R16, R11, RZ, 0x3c, !PT ;  /* 0x0000000b10007212 */ /* 0x000fe200078e3cff */
[----:B-1----:R-:W-:Y:S01]  /*08c0*/  VIADD R3, R3, 0xffffffe ;  /* 0x0ffffffe03037836 */ /* 0x002fe20000000000 */
[----:B0-----:R-:W-:Y:S01]  /*08d0*/  R2UR UR8, R8 ;  /* 0x00000000080872ca */ /* 0x001fe200000e0000 */
[----:B--2---:R-:W-:Y:S01]  /*08e0*/  IMAD.MOV.U32 R4, RZ, RZ, RZ ;  /* 0x000000ffff047224 */ /* 0x004fe200078e00ff */
[----:B------:R-:W-:Y:S01]  /*08f0*/  ISETP.GE.AND P2, PT, R0, RZ, PT ;  /* 0x000000ff0000720c */ /* 0x000fe20003f46270 */
[----:B------:R-:W-:-:S02]  /*0900*/  IMAD.SHL.U32 R0, R160, 0x20, RZ ;  /* 0x00000020a0007824 */ /* 0x000fc400078e00ff */
[----:B------:R-:W0:Y:S01]  /*0910*/  F2I.FTZ.U32.TRUNC.NTZ R3, R3 ;  /* 0x0000000300037305 */ /* 0x000e22000021f000 */
[----:B----4-:R-:W-:-:S03]  /*0920*/  IMAD.MOV R7, RZ, RZ, -R5 ;  /* 0x000000ffff077224 */ /* 0x010fc600078e0a05 */
[----:B------:R-:W-:Y:S01]  /*0930*/  @P0 VIADD R2, R2, 0x1 ;  /* 0x0000000102020836 */ /* 0x000fe20000000000 */
[----:B------:R-:W-:Y:S01]  /*0940*/  LOP3.LUT R0, R0, 0x80, RZ, 0xc0, !PT ;  /* 0x0000008000007812 */ /* 0x000fe200078ec0ff */
[----:B------:R-:W-:-:S03]  /*0950*/  IMAD R7, R7, R6, RZ ;  /* 0x0000000607077224 */ /* 0x000fc600078e02ff */
[----:B------:R-:W-:Y:S01]  /*0960*/  R2UR UR10, R0 ;  /* 0x00000000000a72ca */ /* 0x000fe200000e0000 */
[----:B------:R-:W-:-:S04]  /*0970*/  IMAD.HI.U32 R7, R5, R7, R4 ;  /* 0x0000000705077227 */ /* 0x000fc800078e0004 */
[----:B------:R-:W-:Y:S01]  /*0980*/  @!P2 IMAD.MOV R2, RZ, RZ, -R2 ;  /* 0x000000ffff02a224 */ /* 0x000fe200078e0a02 */
[----:B------:R-:W-:-:S04]  /*0990*/  @!P1 LOP3.LUT R2, RZ, R11, RZ, 0x33, !PT ;  /* 0x0000000bff029212 */ /* 0x000fc800078e33ff */
[--C-:B------:R-:W-:Y:S01]  /*09a0*/  PRMT R134, R167, 0x6540, R2.reuse ;  /* 0x00006540a7867816 */ /* 0x100fe20000000002 */
[----:B------:R-:W-:Y:S02]  /*09b0*/  IMAD.SHL.U32 R8, R2, 0x100, RZ ;  /* 0x0000010002087824 */ /* 0x000fe400078e00ff */
[----:B------:R-:W-:Y:S01]  /*09c0*/  IMAD.MOV R0, RZ, RZ, -R2 ;  /* 0x000000ffff007224 */ /* 0x000fe200078e0a02 */
[----:B------:R-:W-:Y:S01]  /*09d0*/  LOP3.LUT R186, R134, 0x40, RZ, 0xfc, !PT ;  /* 0x0000004086ba7812 */ /* 0x000fe200078efcff */
[----:B0-----:R-:W-:Y:S01]  /*09e0*/  IMAD.MOV R2, RZ, RZ, -R3 ;  /* 0x000000ffff027224 */ /* 0x001fe200078e0a03 */
[C-C-:B------:R-:W-:Y:S01]  /*09f0*/  LOP3.LUT R131, R8.reuse, 0xc, R167.reuse, 0xfe, !PT ;  /* 0x0000000c08837812 */ /* 0x140fe200078efea7 */
[----:B------:R-:W-:Y:S01]  /*0a00*/  IMAD R0, R11, R0, R16 ;  /* 0x000000000b007224 */ /* 0x000fe200078e0210 */
[----:B------:R-:W-:Y:S01]  /*0a10*/  IABS R39, R186 ;  /* 0x000000ba00277213 */ /* 0x000fe20000000000 */
[----:B------:R-:W-:Y:S01]  /*0a20*/  IMAD.MOV.U32 R16, RZ, RZ, R2 ;  /* 0x000000ffff107224 */ /* 0x000fe200078e0002 */
[C-C-:B------:R-:W-:Y:S01]  /*0a30*/  LOP3.LUT R126, R8.reuse, 0x20, R167.reuse, 0xfe, !PT ;  /* 0x00000020087e7812 */ /* 0x140fe200078efea7 */
[----:B------:R-:W-:Y:S01]  /*0a40*/  IMAD.MOV.U32 R2, RZ, RZ, RZ ;  /* 0x000000ffff027224 */ /* 0x000fe200078e00ff */
[--C-:B------:R-:W-:Y:S01]  /*0a50*/  LOP3.LUT R133, R8, 0x4, R167.reuse, 0xfe, !PT ;  /* 0x0000000408857812 */ /* 0x100fe200078efea7 */
[----:B------:R-:W-:Y:S01]  /*0a60*/  IMAD R11, R16, R13, RZ ;  /* 0x0000000d100b7224 */ /* 0x000fe200078e02ff */
[----:B------:R-:W-:Y:S01]  /*0a70*/  IABS R16, R131 ;  /* 0x0000008300107213 */ /* 0x000fe20000000000 */
[----:B------:R-:W-:Y:S01]  /*0a80*/  IMAD.IADD R135, R135, 0x1, R0 ;  /* 0x0000000187877824 */ /* 0x000fe200078e0200 */
[C---:B------:R-:W-:Y:S01]  /*0a90*/  LOP3.LUT R132, R8.reuse, 0x8, R167, 0xfe, !PT ;  /* 0x0000000808847812 */ /* 0x040fe200078efea7 */
[----:B------:R-:W-:Y:S01]  /*0aa0*/  IMAD.HI.U32 R2, R3, R11, R2 ;  /* 0x0000000b03027227 */ /* 0x000fe200078e0002 */
[C-C-:B------:R-:W-:Y:S01]  /*0ab0*/  LOP3.LUT R130, R8.reuse, 0x10, R167.reuse, 0xfe, !PT ;  /* 0x0000001008827812 */ /* 0x140fe200078efea7 */
[----:B------:R-:W-:Y:S01]  /*0ac0*/  UIADD3 UR10, UPT, UPT, UR10, UR5, UR8 ;  /* 0x000000050a0a7290 */ /* 0x000fe2000fffe008 */
[C-C-:B------:R-:W-:Y:S01]  /*0ad0*/  LOP3.LUT R129, R8.reuse, 0x14, R167.reuse, 0xfe, !PT ;  /* 0x0000001408817812 */ /* 0x140fe200078efea7 */
[----:B------:R-:W-:Y:S01]  /*0ae0*/  IMAD.HI.U32 R0, R7, R16, RZ ;  /* 0x0000001007007227 */ /* 0x000fe200078e00ff */
[----:B------:R-:W-:-:S02]  /*0af0*/  LOP3.LUT R128, R8, 0x18, R167, 0xfe, !PT ;  /* 0x0000001808807812 */ /* 0x000fc400078efea7 */
[C-C-:B------:R-:W-:Y:S01]  /*0b00*/  LOP3.LUT R127, R8.reuse, 0x1c, R167.reuse, 0xfe, !PT ;  /* 0x0000001c087f7812 */ /* 0x140fe200078efea7 */
[----:B------:R-:W-:Y:S01]  /*0b10*/  IMAD.MOV R11, RZ, RZ, -R0 ;  /* 0x000000ffff0b7224 */ /* 0x000fe200078e0a00 */
[C-C-:B------:R-:W-:Y:S02]  /*0b20*/  LOP3.LUT R125, R8.reuse, 0x24, R167.reuse, 0xfe, !PT ;  /* 0x00000024087d7812 */ /* 0x140fe400078efea7 */
[--C-:B------:R-:W-:Y:S01]  /*0b30*/  LOP3.LUT R124, R8, 0x28, R167.reuse, 0xfe, !PT ;  /* 0x00000028087c7812 */ /* 0x100fe200078efea7 */
[----:B------:R-:W-:Y:S01]  /*0b40*/  IMAD R16, R6, R11, R16 ;  /* 0x0000000b06107224 */ /* 0x000fe200078e0210 */
[C-C-:B------:R-:W-:Y:S02]  /*0b50*/  LOP3.LUT R123, R8.reuse, 0x2c, R167.reuse, 0xfe, !PT ;  /* 0x0000002c087b7812 */ /* 0x140fe400078efea7 */
[C-C-:B------:R-:W-:Y:S02]  /*0b60*/  LOP3.LUT R122, R8.reuse, 0x30, R167.reuse, 0xfe, !PT ;  /* 0x00000030087a7812 */ /* 0x140fe400078efea7 */
[----:B------:R-:W-:-:S02]  /*0b70*/  LOP3.LUT R121, R8, 0x34, R167, 0xfe, !PT ;  /* 0x0000003408797812 */ /* 0x000fc400078efea7 */
[C-C-:B------:R-:W-:Y:S02]  /*0b80*/  LOP3.LUT R120, R8.reuse, 0x38, R167.reuse, 0xfe, !PT ;  /* 0x0000003808787812 */ /* 0x140fe400078efea7 */
[----:B------:R-:W-:Y:S01]  /*0b90*/  LOP3.LUT R111, R8, 0x3c, R167, 0xfe, !PT ;  /* 0x0000003c086f7812 */ /* 0x000fe200078efea7 */
[C---:B------:R-:W-:Y:S01]  /*0ba0*/  IMAD.HI.U32 R8, R7.reuse, R39, RZ ;  /* 0x0000002707087227 */ /* 0x040fe200078e00ff */
[----:B------:R-:W-:Y:S02]  /*0bb0*/  IABS R25, R126 ;  /* 0x0000007e00197213 */ /* 0x000fe40000000000 */
[----:B------:R-:W-:Y:S01]  /*0bc0*/  LOP3.LUT R107, R134, 0x54, RZ, 0xfc, !PT ;  /* 0x00000054866b7812 */ /* 0x000fe200078efcff */
[----:B------:R-:W-:Y:S01]  /*0bd0*/  IMAD.MOV R8, RZ, RZ, -R8 ;  /* 0x000000ffff087224 */ /* 0x000fe200078e0a08 */
[----:B------:R-:W-:Y:S01]  /*0be0*/  IABS R12, R133 ;  /* 0x00000085000c7213 */ /* 0x000fe20000000000 */
[----:B------:R-:W-:Y:S01]  /*0bf0*/  IMAD.HI.U32 R0, R7, R25, RZ ;  /* 0x0000001907007227 */ /* 0x000fe200078e00ff */
[----:B------:R-:W-:-:S02]  /*0c00*/  IABS R45, R107 ;  /* 0x0000006b002d7213 */ /* 0x000fc40000000000 */
[----:B------:R-:W-:Y:S01]  /*0c10*/  IABS R43, R121 ;  /* 0x00000079002b7213 */ /* 0x000fe20000000000 */
[----:B------:R-:W-:Y:S01]  /*0c20*/  IMAD R39, R6, R8, R39 ;  /* 0x0000000806277224 */ /* 0x000fe200078e0227 */
[----:B------:R-:W-:Y:S01]  /*0c30*/  IABS R23, R122 ;  /* 0x0000007a00177213 */ /* 0x000fe20000000000 */
[----:B------:R-:W-:Y:S01]  /*0c40*/  IMAD.MOV R0, RZ, RZ, -R0 ;  /* 0x000000ffff007224 */ /* 0x000fe200078e0a00 */
[----:B------:R-:W-:Y:S01]  /*0c50*/  LOP3.LUT R110, R134, 0x48, RZ, 0xfc, !PT ;  /* 0x00000048866e7812 */ /* 0x000fe200078efcff */
[C---:B------:R-:W-:Y:S01]  /*0c60*/  IMAD.HI.U32 R8, R7.reuse, R45, RZ ;  /* 0x0000002d07087227 */ /* 0x040fe200078e00ff */
[----:B------:R-:W-:Y:S02]  /*0c70*/  IABS R14, R132 ;  /* 0x00000084000e7213 */ /* 0x000fe40000000000 */
[----:B------:R-:W-:Y:S01]  /*0c80*/  IABS R10, R134 ;  /* 0x00000086000a7213 */ /* 0x000fe20000000000 */
[----:B------:R-:W-:Y:S01]  /*0c90*/  IMAD R25, R6, R0, R25 ;  /* 0x0000000006197224 */ /* 0x000fe200078e0219 */
[----:B------:R-:W-:Y:S01]  /*0ca0*/  IABS R17, R130 ;  /* 0x0000008200117213 */ /* 0x000fe20000000000 */
[----:B------:R-:W-:Y:S01]  /*0cb0*/  IMAD.MOV R8, RZ, RZ, -R8 ;  /* 0x000000ffff087224 */ /* 0x000fe200078e0a08 */
[----:B------:R-:W-:Y:S01]  /*0cc0*/  IABS R19, R128 ;  /* 0x0000008000137213 */ /* 0x000fe20000000000 */
[----:B------:R-:W-:Y:S01]  /*0cd0*/  IMAD.HI.U32 R5, R7, R12, RZ ;  /* 0x0000000c07057227 */ /* 0x000fe200078e00ff */
[----:B------:R-:W-:-:S02]  /*0ce0*/  IABS R49, R110 ;  /* 0x0000006e00317213 */ /* 0x000fc40000000000 */
[----:B------:R-:W-:Y:S01]  /*0cf0*/  IABS R18, R129 ;  /* 0x0000008100127213 */ /* 0x000fe20000000000 */
[----:B------:R-:W-:Y:S01]  /*0d00*/  IMAD.HI.U32 R0, R7, R43, RZ ;  /* 0x0000002b07007227 */ /* 0x000fe200078e00ff */
[----:B------:R-:W-:Y:S02]  /*0d10*/  LOP3.LUT R105, R134, 0x5c, RZ, 0xfc, !PT ;  /* 0x0000005c86697812 */ /* 0x000fe400078efcff */
[----:B------:R-:W-:Y:S01]  /*0d20*/  IABS R20, R127 ;  /* 0x0000007f00147213 */ /* 0x000fe20000000000 */
[----:B------:R-:W-:Y:S01]  /*0d30*/  IMAD R45, R6, R8, R45 ;  /* 0x00000008062d7224 */ /* 0x000fe200078e022d */
[----:B------:R-:W-:Y:S01]  /*0d40*/  LOP3.LUT R8, R187, 0x3f, RZ, 0xc0, !PT ;  /* 0x0000003fbb087812 */ /* 0x000fe200078ec0ff */
[----:B------:R-:W-:Y:S01]  /*0d50*/  IMAD.MOV R5, RZ, RZ, -R5 ;  /* 0x000000ffff057224 */ /* 0x000fe200078e0a05 */
[----:B------:R-:W-:Y:S01]  /*0d60*/  IABS R21, R125 ;  /* 0x0000007d00157213 */ /* 0x000fe20000000000 */
[----:B------:R-:W-:Y:S01]  /*0d70*/  IMAD.MOV R0, RZ, RZ, -R0 ;  /* 0x000000ffff007224 */ /* 0x000fe200078e0a00 */
[----:B------:R-:W-:Y:S01]  /*0d80*/  IABS R27, R124 ;  /* 0x0000007c001b7213 */ /* 0x000fe20000000000 */
[----:B------:R-:W-:Y:S01]  /*0d90*/  IMAD.HI.U32 R11, R7, R23, RZ ;  /* 0x00000017070b7227 */ /* 0x000fe200078e00ff */
[----:B------:R-:W-:-:S02]  /*0da0*/  IABS R53, R105 ;  /* 0x0000006900357213 */ /* 0x000fc40000000000 */
[----:B------:R-:W-:Y:S01]  /*0db0*/  IABS R29, R123 ;  /* 0x0000007b001d7213 */ /* 0x000fe20000000000 */
[C---:B------:R-:W-:Y:S01]  /*0dc0*/  IMAD.HI.U32 R9, R7.reuse, R14, RZ ;  /* 0x0000000e07097227 */ /* 0x040fe200078e00ff */
[----:B------:R-:W-:Y:S02]  /*0dd0*/  IABS R33, R120 ;  /* 0x0000007800217213 */ /* 0x000fe40000000000 */
[----:B------:R-:W-:Y:S01]  /*0de0*/  IABS R35, R111 ;  /* 0x0000006f00237213 */ /* 0x000fe20000000000 */
[C---:B------:R-:W-:Y:S01]  /*0df0*/  IMAD.HI.U32 R4, R7.reuse, R10, RZ ;  /* 0x0000000a07047227 */ /* 0x040fe200078e00ff */
[C---:B------:R-:W-:Y:S02]  /*0e00*/  LOP3.LUT R137, R134.reuse, 0x44, RZ, 0xfc, !PT ;  /* 0x0000004486897812 */ /* 0x040fe400078efcff */
[----:B------:R-:W-:Y:S01]  /*0e10*/  LOP3.LUT R109, R134, 0x4c, RZ, 0xfc, !PT ;  /* 0x0000004c866d7812 */ /* 0x000fe200078efcff */
[----:B------:R-:W-:Y:S01]  /*0e20*/  IMAD R12, R6, R5, R12 ;  /* 0x00000005060c7224 */ /* 0x000fe200078e020c */
[----:B------:R-:W-:Y:S01]  /*0e30*/  LOP3.LUT R108, R134, 0x50, RZ, 0xfc, !PT ;  /* 0x00000050866c7812 */ /* 0x000fe200078efcff */
[----:B------:R-:W-:Y:S01]  /*0e40*/  IMAD.HI.U32 R3, R7, R17, RZ ;  /* 0x0000001107037227 */ /* 0x000fe200078e00ff */
[----:B------:R-:W-:-:S02]  /*0e50*/  IABS R31, R137 ;  /* 0x00000089001f7213 */ /* 0x000fc40000000000 */
[----:B------:R-:W-:Y:S01]  /*0e60*/  IABS R51, R109 ;  /* 0x0000006d00337213 */ /* 0x000fe20000000000 */
[----:B------:R-:W-:Y:S01]  /*0e70*/  IMAD R43, R6, R0, R43 ;  /* 0x00000000062b7224 */ /* 0x000fe200078e022b */
[----:B------:R-:W-:Y:S01]  /*0e80*/  IABS R41, R108 ;  /* 0x0000006c00297213 */ /* 0x000fe20000000000 */
[C---:B------:R-:W-:Y:S01]  /*0e90*/  IMAD.HI.U32 R5, R7.reuse, R19, RZ ;  /* 0x0000001307057227 */ /* 0x040fe200078e00ff */
[C---:B------:R-:W-:Y:S02]  /*0ea0*/  LOP3.LUT R106, R134.reuse, 0x58, RZ, 0xfc, !PT ;  /* 0x00000058866a7812 */ /* 0x040fe400078efcff */
[C---:B------:R-:W-:Y:S01]  /*0eb0*/  LOP3.LUT R104, R134.reuse, 0x60, RZ, 0xfc, !PT ;  /* 0x0000006086687812 */ /* 0x040fe200078efcff */
[----:B------:R-:W-:Y:S01]  /*0ec0*/  IMAD.MOV R11, RZ, RZ, -R11 ;  /* 0x000000ffff0b7224 */ /* 0x000fe200078e0a0b */
[----:B------:R-:W-:Y:S01]  /*0ed0*/  LOP3.LUT R103, R134, 0x64, RZ, 0xfc, !PT ;  /* 0x0000006486677812 */ /* 0x000fe200078efcff */
[----:B------:R-:W-:Y:S01]  /*0ee0*/  IMAD.HI.U32 R0, R7, R49, RZ ;  /* 0x0000003107007227 */ /* 0x000fe200078e00ff */
[----:B------:R-:W-:-:S02]  /*0ef0*/  IABS R47, R106 ;  /* 0x0000006a002f7213 */ /* 0x000fc40000000000 */
[----:B------:R-:W-:Y:S01]  /*0f00*/  IABS R55, R104 ;  /* 0x0000006800377213 */ /* 0x000fe20000000000 */
[----:B------:R-:W-:Y:S01]  /*0f10*/  IMAD R135, R135, 0x40, R8 ;  /* 0x0000004087877824 */ /* 0x000fe200078e0208 */
[----:B------:R-:W-:Y:S01]  /*0f20*/  IABS R57, R103 ;  /* 0x0000006700397213 */ /* 0x000fe20000000000 */
[----:B------:R-:W-:Y:S01]  /*0f30*/  IMAD.MOV R9, RZ, RZ, -R9 ;  /* 0x000000ffff097224 */ /* 0x000fe200078e0a09 */
[C---:B------:R-:W-:Y:S01]  /*0f40*/  LOP3.LUT R102, R134.reuse, 0x68, RZ, 0xfc, !PT ;  /* 0x0000006886667812 */ /* 0x040fe200078efcff */
[----:B------:R-:W-:Y:S01]  /*0f50*/  IMAD.MOV R15, RZ, RZ, -R4 ;  /* 0x000000ffff0f7224 */ /* 0x000fe200078e0a04 */
[C---:B------:R-:W-:Y:S01]  /*0f60*/  LOP3.LUT R100, R134.reuse, 0x70, RZ, 0xfc, !PT ;  /* 0x0000007086647812 */ /* 0x040fe200078efcff */
[----:B------:R-:W-:Y:S01]  /*0f70*/  IMAD.MOV R3, RZ, RZ, -R3 ;  /* 0x000000ffff037224 */ /* 0x000fe200078e0a03 */
[----:B------:R-:W-:Y:S01]  /*0f80*/  LOP3.LUT R99, R134, 0x74, RZ, 0xfc, !PT ;  /* 0x0000007486637812 */ /* 0x000fe200078efcff */
[----:B------:R-:W-:Y:S01]  /*0f90*/  IMAD.HI.U32 R4, R7, R18, RZ ;  /* 0x0000001207047227 */ /* 0x000fe200078e00ff */
[----:B------:R-:W-:-:S02]  /*0fa0*/  IABS R59, R102 ;  /* 0x00000066003b7213 */ /* 0x000fc40000000000 */
[----:B------:R-:W-:Y:S01]  /*0fb0*/  IABS R67, R100 ;  /* 0x0000006400437213 */ /* 0x000fe20000000000 */
[----:B------:R-:W-:Y:S01]  /*0fc0*/  IMAD.MOV R5, RZ, RZ, -R5 ;  /* 0x000000ffff057224 */ /* 0x000fe200078e0a05 */
[----:B------:R-:W-:Y:S01]  /*0fd0*/  IABS R69, R99 ;  /* 0x0000006300457213 */ /* 0x000fe20000000000 */
[----:B------:R-:W-:Y:S01]  /*0fe0*/  IMAD R23, R6, R11, R23 ;  /* 0x0000000b06177224 */ /* 0x000fe200078e0217 */
[----:B------:R-:W-:Y:S01]  /*0ff0*/  IABS R11, R135 ;  /* 0x00000087000b7213 */ /* 0x000fe20000000000 */
[----:B------:R-:W-:Y:S01]  /*1000*/  IMAD.MOV R0, RZ, RZ, -R0 ;  /* 0x000000ffff007224 */ /* 0x000fe200078e0a00 */
[----:B------:R-:W-:Y:S01]  /*1010*/  LOP3.LUT R98, R134, 0x78, RZ, 0xfc, !PT ;  /* 0x0000007886627812 */ /* 0x000fe200078efcff */
[----:B------:R-:W-:Y:S01]  /*1020*/  IMAD R14, R6, R9, R14 ;  /* 0x00000009060e7224 */ /* 0x000fe200078e020e */
[----:B------:R-:W-:Y:S01]  /*1030*/  LOP3.LUT R95, R134, 0x84, RZ, 0xfc, !PT ;  /* 0x00000084865f7812 */ /* 0x000fe200078efcff */
[----:B------:R-:W-:Y:S01]  /*1040*/  IMAD.HI.U32 R9, R7, R20, RZ ;  /* 0x0000001407097227 */ /* 0x000fe200078e00ff */
[----:B------:R-:W-:-:S02]  /*1050*/  IABS R61, R98 ;  /* 0x00000062003d7213 */ /* 0x000fc40000000000 */
[----:B------:R-:W-:Y:S01]  /*1060*/  ISETP.GE.AND P1, PT, R135, RZ, PT ;  /* 0x000000ff8700720c */ /* 0x000fe20003f26270 */
[----:B------:R-:W-:Y:S01]  /*1070*/  IMAD R10, R6, R15, R10 ;  /* 0x0000000f060a7224 */ /* 0x000fe200078e020a */
[----:B------:R-:W-:Y:S01]  /*1080*/  LOP3.LUT R97, R134, 0x7c, RZ, 0xfc, !PT ;  /* 0x0000007c86617812 */ /* 0x000fe200078efcff */
[C---:B------:R-:W-:Y:S01]  /*1090*/  IMAD R17, R6.reuse, R3, R17 ;  /* 0x0000000306117224 */ /* 0x040fe200078e0211 */
[----:B------:R-:W-:Y:S01]  /*10a0*/  IABS R73, R95 ;  /* 0x0000005f00497213 */ /* 0x000fe20000000000 */
[----:B------:R-:W-:Y:S01]  /*10b0*/  IMAD.MOV R15, RZ, RZ, -R4 ;  /* 0x000000ffff0f7224 */ /* 0x000fe200078e0a04 */
[----:B------:R-:W-:Y:S01]  /*10c0*/  IABS R65, R97 ;  /* 0x0000006100417213 */ /* 0x000fe20000000000 */
[----:B------:R-:W-:Y:S01]  /*10d0*/  IMAD R3, R6, R5, R19 ;  /* 0x0000000506037224 */ /* 0x000fe200078e0213 */
[----:B------:R-:W-:Y:S01]  /*10e0*/  LOP3.LUT R101, R134, 0x6c, RZ, 0xfc, !PT ;  /* 0x0000006c86657812 */ /* 0x000fe200078efcff */
[----:B------:R-:W-:Y:S01]  /*10f0*/  IMAD R49, R6, R0, R49 ;  /* 0x0000000006317224 */ /* 0x000fe200078e0231 */
[----:B------:R-:W-:Y:S01]  /*1100*/  LOP3.LUT R94, R134, 0x88, RZ, 0xfc, !PT ;  /* 0x00000088865e7812 */ /* 0x000fe200078efcff */
[----:B------:R-:W-:Y:S01]  /*1110*/  IMAD.HI.U32 R4, R7, R21, RZ ;  /* 0x0000001507047227 */ /* 0x000fe200078e00ff */
[----:B------:R-:W-:-:S02]  /*1120*/  IABS R63, R101 ;  /* 0x00000065003f7213 */ /* 0x000fc40000000000 */
[C---:B------:R-:W-:Y:S01]  /*1130*/  LOP3.LUT R93, R134.reuse, 0x8c, RZ, 0xfc, !PT ;  /* 0x0000008c865d7812 */ /* 0x040fe200078efcff */
[C---:B------:R-:W-:Y:S01]  /*1140*/  IMAD.HI.U32 R5, R7.reuse, R27, RZ ;  /* 0x0000001b07057227 */ /* 0x040fe200078e00ff */
[----:B------:R-:W-:Y:S02]  /*1150*/  IABS R113, R94 ;  /* 0x0000005e00717213 */ /* 0x000fe40000000000 */
[----:B------:R-:W-:Y:S01]  /*1160*/  IABS R71, R93 ;  /* 0x0000005d00477213 */ /* 0x000fe20000000000 */
[----:B------:R-:W-:Y:S01]  /*1170*/  IMAD.HI.U32 R0, R7, R53, RZ ;  /* 0x0000003507007227 */ /* 0x000fe200078e00ff */
[C---:B------:R-:W-:Y:S02]  /*1180*/  LOP3.LUT R96, R134.reuse, 0x80, RZ, 0xfc, !PT ;  /* 0x0000008086607812 */ /* 0x040fe400078efcff */
[----:B------:R-:W-:Y:S01]  /*1190*/  LOP3.LUT R92, R134, 0x90, RZ, 0xfc, !PT ;  /* 0x00000090865c7812 */ /* 0x000fe200078efcff */
[----:B------:R-:W-:Y:S01]  /*11a0*/  IMAD.MOV R9, RZ, RZ, -R9 ;  /* 0x000000ffff097224 */ /* 0x000fe200078e0a09 */
[----:B------:R-:W-:Y:S01]  /*11b0*/  IABS R75, R96 ;  /* 0x00000060004b7213 */ /* 0x000fe20000000000 */
[----:B------:R-:W-:Y:S01]  /*11c0*/  IMAD.HI.U32 R2, R2, R11, RZ ;  /* 0x0000000b02027227 */ /* 0x000fe200078e00ff */
[----:B------:R-:W-:-:S03]  /*11d0*/  IABS R115, R92 ;  /* 0x0000005c00737213 */ /* 0x000fc60000000000 */
[----:B------:R-:W-:Y:S02]  /*11e0*/  IMAD.MOV R4, RZ, RZ, -R4 ;  /* 0x000000ffff047224 */ /* 0x000fe400078e0a04 */
[----:B------:R-:W-:Y:S02]  /*11f0*/  IMAD.MOV R5, RZ, RZ, -R5 ;  /* 0x000000ffff057224 */ /* 0x000fe400078e0a05 */
[----:B------:R-:W-:Y:S02]  /*1200*/  IMAD.MOV R0, RZ, RZ, -R0 ;  /* 0x000000ffff007224 */ /* 0x000fe400078e0a00 */
[----:B------:R-:W-:Y:S02]  /*1210*/  IMAD R19, R6, R9, R20 ;  /* 0x0000000906137224 */ /* 0x000fe400078e0214 */
[----:B------:R-:W-:Y:S02]  /*1220*/  IMAD.MOV R2, RZ, RZ, -R2 ;  /* 0x000000ffff027224 */ /* 0x000fe400078e0a02 */
[----:B------:R-:W-:-:S04]  /*1230*/  IMAD.HI.U32 R9, R7, R29, RZ ;  /* 0x0000001d07097227 */ /* 0x000fc800078e00ff */
[C---:B------:R-:W-:Y:S02]  /*1240*/  IMAD R21, R6.reuse, R4, R21 ;  /* 0x0000000406157224 */ /* 0x040fe400078e0215 */
[C---:B------:R-:W-:Y:S02]  /*1250*/  IMAD R27, R6.reuse, R5, R27 ;  /* 0x00000005061b7224 */ /* 0x040fe400078e021b */
[----:B------:R-:W-:Y:S02]  /*1260*/  IMAD R53, R6, R0, R53 ;  /* 0x0000000006357224 */ /* 0x000fe400078e0235 */
[----:B------:R-:W-:-:S04]  /*1270*/  IMAD.HI.U32 R4, R7, R33, RZ ;  /* 0x0000002107047227 */ /* 0x000fc800078e00ff */
[----:B------:R-:W-:-:S04]  /*1280*/  IMAD.HI.U32 R5, R7, R35, RZ ;  /* 0x0000002307057227 */ /* 0x000fc800078e00ff */
[C---:B------:R-:W-:Y:S02]  /*1290*/  IMAD R0, R13.reuse, R2, R11 ;  /* 0x000000020d007224 */ /* 0x040fe400078e020b */
[----:B------:R-:W-:Y:S02]  /*12a0*/  IMAD.MOV R9, RZ, RZ, -R9 ;  /* 0x000000ffff097224 */ /* 0x000fe400078e0a09 */
[----:B------:R-:W-:Y:S01]  /*12b0*/  IMAD.MOV R4, RZ, RZ, -R4 ;  /* 0x000000ffff047224 */ /* 0x000fe200078e0a04 */
[----:B------:R-:W-:Y:S01]  /*12c0*/  ISETP.GT.U32.AND P0, PT, R13, R0, PT ;  /* 0x000000000d00720c */ /* 0x000fe20003f04070 */
[----:B------:R-:W-:Y:S02]  /*12d0*/  IMAD.MOV R5, RZ, RZ, -R5 ;  /* 0x000000ffff057224 */ /* 0x000fe400078e0a05 */
[----:B------:R-:W-:Y:S02]  /*12e0*/  IMAD R29, R6, R9, R29 ;  /* 0x00000009061d7224 */ /* 0x000fe400078e021d */
[----:B------:R-:W-:-:S04]  /*12f0*/  IMAD.HI.U32 R9, R7, R31, RZ ;  /* 0x0000001f07097227 */ /* 0x000fc800078e00ff */
[C---:B------:R-:W-:Y:S02]  /*1300*/  IMAD R33, R6.reuse, R4, R33 ;  /* 0x0000000406217224 */ /* 0x040fe400078e0221 */
[----:B------:R-:W-:Y:S02]  /*1310*/  IMAD R35, R6, R5, R35 ;  /* 0x0000000506237224 */ /* 0x000fe400078e0223 */
[----:B------:R-:W-:-:S04]  /*1320*/  IMAD.HI.U32 R4, R7, R51, RZ ;  /* 0x0000003307047227 */ /* 0x000fc800078e00ff */
[----:B------:R-:W-:-:S04]  /*1330*/  IMAD.HI.U32 R5, R7, R41, RZ ;  /* 0x0000002907057227 */ /* 0x000fc800078e00ff */
[----:B------:R-:W-:Y:S02]  /*1340*/  IMAD.MOV R9, RZ, RZ, -R9 ;  /* 0x000000ffff097224 */ /* 0x000fe400078e0a09 */
[----:B------:R-:W-:Y:S02]  /*1350*/  IMAD.MOV R4, RZ, RZ, -R4 ;  /* 0x000000ffff047224 */ /* 0x000fe400078e0a04 */
[----:B------:R-:W-:Y:S02]  /*1360*/  IMAD.MOV R5, RZ, RZ, -R5 ;  /* 0x000000ffff057224 */ /* 0x000fe400078e0a05 */
[----:B------:R-:W-:Y:S02]  /*1370*/  IMAD R31, R6, R9, R31 ;  /* 0x00000009061f7224 */ /* 0x000fe400078e021f */
[----:B------:R-:W-:-:S04]  /*1380*/  IMAD.HI.U32 R9, R7, R47, RZ ;  /* 0x0000002f07097227 */ /* 0x000fc800078e00ff */
[C---:B------:R-:W-:Y:S02]  /*1390*/  IMAD R51, R6.reuse, R4, R51 ;  /* 0x0000000406337224 */ /* 0x040fe400078e0233 */
[----:B------:R-:W-:Y:S02]  /*13a0*/  IMAD R41, R6, R5, R41 ;  /* 0x0000000506297224 */ /* 0x000fe400078e0229 */
[----:B------:R-:W-:-:S04]  /*13b0*/  IMAD.HI.U32 R4, R7, R55, RZ ;  /* 0x0000003707047227 */ /* 0x000fc800078e00ff */
[----:B------:R-:W-:-:S04]  /*13c0*/  IMAD.HI.U32 R5, R7, R57, RZ ;  /* 0x0000003907057227 */ /* 0x000fc800078e00ff */
[----:B------:R-:W-:Y:S02]  /*13d0*/  @!P0 IMAD.IADD R0, R0, 0x1, -R13 ;  /* 0x0000000100008824 */ /* 0x000fe400078e0a0d */
        /* <DEDUP_REMOVED lines=17> */
[----:B------:R-:W-:Y:S01]  /*14f0*/  @!P0 IMAD.IADD R0, R0, 0x1, -R13 ;  /* 0x0000000100008824 */ /* 0x000fe200078e0a0d */
[----:B------:R-:W0:Y:S01]  /*1500*/  LDC.64 R4, c[0x0][0x3a8] ;  /* 0x0000ea00ff047b82 */ /* 0x000e220000000a00 */
[----:B------:R-:W-:Y:S01]  /*1510*/  IMAD.MOV R9, RZ, RZ, -R9 ;  /* 0x000000ffff097224 */ /* 0x000fe200078e0a09 */
[----:B------:R-:W-:Y:S01]  /*1520*/  ISETP.NE.AND P0, PT, R36, RZ, PT ;  /* 0x000000ff2400720c */ /* 0x000fe20003f05270 */
[----:B------:R-:W-:Y:S02]  /*1530*/  IMAD.MOV.U32 R162, RZ, RZ, R0 ;  /* 0x000000ffffa27224 */ /* 0x000fe400078e0000 */
[----:B------:R-:W-:-:S02]  /*1540*/  IMAD R61, R6, R9, R61 ;  /* 0x00000009063d7224 */ /* 0x000fc400078e023d */
[----:B------:R-:W-:-:S04]  /*1550*/  IMAD.HI.U32 R9, R7, R73, RZ ;  /* 0x0000004907097227 */ /* 0x000fc800078e00ff */
[----:B------:R-:W-:-:S04]  /*1560*/  IMAD.HI.U32 R11, R7, R65, RZ ;  /* 0x00000041070b7227 */ /* 0x000fc800078e00ff */
[----:B------:R-:W-:Y:S02]  /*1570*/  IMAD.MOV R9, RZ, RZ, -R9 ;  /* 0x000000ffff097224 */ /* 0x000fe400078e0a09 */
[----:B------:R-:W-:Y:S01]  /*1580*/  @!P1 IMAD.MOV R162, RZ, RZ, -R162 ;  /* 0x000000ffffa29224 */ /* 0x000fe200078e0aa2 */
[----:B------:R-:W-:Y:S01]  /*1590*/  @!P0 LOP3.LUT R162, RZ, R36, RZ, 0x33, !PT ;  /* 0x00000024ffa28212 */ /* 0x000fe200078e33ff */
[----:B------:R-:W-:Y:S01]  /*15a0*/  IMAD.MOV R11, RZ, RZ, -R11 ;  /* 0x000000ffff0b7224 */ /* 0x000fe200078e0a0b */
[----:B------:R-:W-:Y:S01]  /*15b0*/  ISETP.GT.AND P0, PT, R232, 0x3f, PT ;  /* 0x0000003fe800780c */ /* 0x000fe20003f04270 */
[----:B------:R-:W-:Y:S01]  /*15c0*/  IMAD R73, R6, R9, R73 ;  /* 0x0000000906497224 */ /* 0x000fe200078e0249 */
[----:B------:R-:W-:Y:S01]  /*15d0*/  LOP3.LUT R9, R167, 0x10, RZ, 0xfc, !PT ;  /* 0x00000010a7097812 */ /* 0x000fe200078efcff */
[----:B------:R-:W-:Y:S01]  /*15e0*/  IMAD.HI.U32 R2, R7, R63, RZ ;  /* 0x0000003f07027227 */ /* 0x000fe200078e00ff */
[----:B------:R-:W-:Y:S02]  /*15f0*/  ISETP.NE.U32.AND P1, PT, R136, RZ, PT ;  /* 0x000000ff8800720c */ /* 0x000fe40003f25070 */
[----:B------:R-:W-:Y:S01]  /*1600*/  ISETP.LT.AND P2, PT, R9, R184, P0 ;  /* 0x000000b80900720c */ /* 0x000fe20000741270 */
[----:B------:R-:W-:Y:S01]  /*1610*/  IMAD R65, R6, R11, R65 ;  /* 0x0000000b06417224 */ /* 0x000fe200078e0241 */
[----:B------:R-:W-:Y:S01]  /*1620*/  LOP3.LUT R9, R167, 0x20, RZ, 0xfc, !PT ;  /* 0x00000020a7097812 */ /* 0x000fe200078efcff */
[----:B------:R-:W-:-:S03]  /*1630*/  IMAD.HI.U32 R11, R7, R113, RZ ;  /* 0x00000071070b7227 */ /* 0x000fc600078e00ff */
[----:B------:R-:W-:Y:S01]  /*1640*/  ISETP.LT.AND P3, PT, R9, R184, P0 ;  /* 0x000000b80900720c */ /* 0x000fe20000761270 */
[----:B------:R-:W-:Y:S02]  /*1650*/  IMAD.MOV R2, RZ, RZ, -R2 ;  /* 0x000000ffff027224 */ /* 0x000fe400078e0a02 */
[----:B------:R-:W-:-:S04]  /*1660*/  IMAD.HI.U32 R13, R7, R71, RZ ;  /* 0x00000047070d7227 */ /* 0x000fc800078e00ff */
[----:B------:R-:W-:Y:S02]  /*1670*/  IMAD.MOV R11, RZ, RZ, -R11 ;  /* 0x000000ffff0b7224 */ /* 0x000fe400078e0a0b */
[----:B------:R-:W-:Y:S02]  /*1680*/  IMAD R63, R6, R2, R63 ;  /* 0x00000002063f7224 */ /* 0x000fe400078e023f */
[----:B------:R-:W-:Y:S02]  /*1690*/  IMAD.MOV R13, RZ, RZ, -R13 ;  /* 0x000000ffff0d7224 */ /* 0x000fe400078e0a0d */
[----:B------:R-:W-:-:S04]  /*16a0*/  IMAD.HI.U32 R2, R7, R75, RZ ;  /* 0x0000004b07027227 */ /* 0x000fc800078e00ff */
[----:B------:R-:W-:-:S04]  /*16b0*/  IMAD.HI.U32 R0, R7, R115, RZ ;  /* 0x0000007307007227 */ /* 0x000fc800078e00ff */
[C---:B0-----:R-:W-:Y:S02]  /*16c0*/  IMAD R9, R167.reuse, R4, RZ ;  /* 0x00000004a7097224 */ /* 0x041fe400078e02ff */
[C---:B------:R-:W-:Y:S01]  /*16d0*/  IMAD R113, R6.reuse, R11, R113 ;  /* 0x0000000b06717224 */ /* 0x040fe200078e0271 */
[C---:B------:R-:W-:Y:S01]  /*16e0*/  LOP3.LUT R11, R167.reuse, 0x14, RZ, 0xfc, !PT ;  /* 0x00000014a70b7812 */ /* 0x040fe200078efcff */
[----:B------:R-:W-:Y:S01]  /*16f0*/  IMAD R71, R6, R13, R71 ;  /* 0x0000000d06477224 */ /* 0x000fe200078e0247 */
[----:B------:R-:W-:Y:S01]  /*1700*/  LOP3.LUT R13, R167, 0x18, RZ, 0xfc, !PT ;  /* 0x00000018a70d7812 */ /* 0x000fe200078efcff */
[----:B------:R-:W-:Y:S01]  /*1710*/  IMAD.MOV R2, RZ, RZ, -R2 ;  /* 0x000000ffff027224 */ /* 0x000fe200078e0a02 */
[-C--:B------:R-:W-:Y:S01]  /*1720*/  ISETP.LT.AND P5, PT, R11, R184.reuse, P0 ;  /* 0x000000b80b00720c */ /* 0x080fe200007a1270 */
[----:B------:R-:W-:Y:S01]  /*1730*/  IMAD.MOV R0, RZ, RZ, -R0 ;  /* 0x000000ffff007224 */ /* 0x000fe200078e0a00 */
[----:B------:R-:W-:Y:S01]  /*1740*/  ISETP.LT.AND P4, PT, R13, R184, P0 ;  /* 0x000000b80d00720c */ /* 0x000fe20000781270 */
[----:B------:R-:W-:-:S02]  /*1750*/  IMAD R225, R4, 0x4, R9 ;  /* 0x0000000404e17824 */ /* 0x000fc400078e0209 */
[C---:B------:R-:W-:Y:S02]  /*1760*/  IMAD R18, R6.reuse, R15, R18 ;  /* 0x0000000f06127224 */ /* 0x040fe400078e0212 */
[C---:B------:R-:W-:Y:S02]  /*1770*/  IMAD R75, R6.reuse, R2, R75 ;  /* 0x00000002064b7224 */ /* 0x040fe400078e024b */
[----:B------:R-:W-:Y:S02]  /*1780*/  IMAD R115, R6, R0, R115 ;  /* 0x0000000006737224 */ /* 0x000fe400078e0273 */
[----:B------:R-:W-:Y:S02]  /*1790*/  IMAD R162, R162, R185, RZ ;  /* 0x000000b9a2a27224 */ /* 0x000fe400078e02ff */
[----:B------:R-:W-:Y:S01]  /*17a0*/  IMAD R11, R4, 0x4, R225 ;  /* 0x00000004040b7824 */ /* 0x000fe200078e02e1 */
[----:B---3--:R-:W-:Y:S06]  /*17b0*/  BRA.U UP0, `(.L_x_5) ;  /* 0x0000000100187547 */ /* 0x008fec000b800000 */
[----:B------:R-:W-:Y:S01]  /*17c0*/  ELECT P6, URZ, PT ;  /* 0x0000000000ff782f */ /* 0x000fe200038c0000 */
[----:B------:R-:W-:Y:S01]  /*17d0*/  IMAD.MOV.U32 R0, RZ, RZ, 0x1 ;  /* 0x00000001ff007424 */ /* 0x000fe200078e00ff */
[----:B------:R-:W-:Y:S01]  /*17e0*/  UMOV UR5, 0x40 ;  /* 0x0000004000057882 */ /* 0x000fe20000000000 */
[----:B------:R-:W-:Y:S01]  /*17f0*/  UVIRTCOUNT.DEALLOC.SMPOOL 0x80 ;  /* 0x000000800000784c */ /* 0x000fe20000000000 */
[----:B------:R-:W-:-:S09]  /*1800*/  ULEA UR5, UR4, UR5, 0x18 ;  /* 0x0000000504057291 */ /* 0x000fd2000f8ec0ff */
[----:B------:R0:W-:Y:S03]  /*1810*/  @P6 STS.U8 [UR5], R0 ;  /* 0x00000000ff006988 */ /* 0x0001e60008000005 */
.L_x_5:
[----:B------:R-:W-:Y:S01]  /*1820*/  STTM.16dp32bit_t0_t15.x64 tmem[UR10], RZ ;  /* 0x000000ff000079ed */ /* 0x000fe20008b0000a */
[----:B------:R-:W-:Y:S01]  /*1830*/  STTM.16dp32bit_t16_t31.x64 tmem[UR10+0x40], RZ ;  /* 0x000040ff000079ed */ /* 0x000fe20008b2000a */
[----:B------:R-:W1:Y:S02]  /*1840*/  FENCE.VIEW.ASYNC.T ;  /* 0x00000000000073c6 */ /* 0x000e640000000200 */
[----:B-1----:R-:W-:Y:S01]  /*1850*/  VOTEU.ALL UP1, P1 ;  /* 0x0000000000ff7886 */ /* 0x002fe20000820000 */
[----:B------:R-:W-:Y:S01]  /*1860*/  IMAD R185, R4, 0x4, R11 ;  /* 0x0000000404b97824 */ /* 0x000fe200078e020b */
[----:B------:R-:W-:Y:S01]  /*1870*/  VOTEU.ALL UP2, P1 ;  /* 0x0000000000ff7886 */ /* 0x000fe20000840000 */
[----:B------:R-:W-:Y:S01]  /*1880*/  IMAD.SHL.U32 R166, R162, 0x2, RZ ;  /* 0x00000002a2a67824 */ /* 0x000fe200078e00ff */
[----:B------:R-:W-:Y:S01]  /*1890*/  PRMT R240, RZ, 0x7610, R240 ;  /* 0x00007610fff07816 */ /* 0x000fe200000000f0 */
[----:B------:R-:W-:Y:S01]  /*18a0*/  IMAD R13, R4, 0x4, R185 ;  /* 0x00000004040d7824 */ /* 0x000fe200078e02b9 */
[----:B------:R-:W-:-:S04]  /*18b0*/  @!UP1 UIADD3 UR4, UPT, UPT, -UR6, 0x100000, URZ ;  /* 0x0010000006049890 */ /* 0x000fc8000fffe1ff */
[----:B------:R-:W-:Y:S02]  /*18c0*/  @!UP1 USHF.L.U32 UR5, UR4, 0xb, URZ ;  /* 0x0000000b04059899 */ /* 0x000fe400080006ff */
[----:B------:R-:W-:Y:S01]  /*18d0*/  @!UP1 USHF.L.U32 UR4, UR4, 0x1, URZ ;  /* 0x0000000104049899 */ /* 0x000fe200080006ff */
[----:B------:R-:W-:Y:S01]  /*18e0*/  BAR.SYNC.DEFER_BLOCKING 0x0 ;  /* 0x0000000000007b1d */ /* 0x000fe20000010000 */
[----:B------:R-:W-:Y:S01]  /*18f0*/  IADD3 R224, P6, PT, R166, UR16, RZ ;  /* 0x00000010a6e07c10 */ /* 0x000fe2000ffde0ff */
[----:B------:R-:W-:-:S03]  /*1900*/  IMAD R15, R4, 0x4, R13 ;  /* 0x00000004040f7824 */ /* 0x000fc600078e020d */
[----:B------:R-:W-:Y:S01]  /*1910*/  LEA.HI.X.SX32 R168, R162, UR17, 0x1, P6 ;  /* 0x00000011a2a87c11 */ /* 0x000fe2000b0f0eff */
[----:B------:R-:W-:Y:S01]  /*1920*/  IMAD R173, R4, 0x4, R15 ;  /* 0x0000000404ad7824 */ /* 0x000fe200078e020f */
[----:B------:R-:W-:-:S03]  /*1930*/  LEA R76, P6, R13, R224, 0x1 ;  /* 0x000000e00d4c7211 */ /* 0x000fc600078c08ff */
[C---:B------:R-:W-:Y:S01]  /*1940*/  IMAD R175, R4.reuse, 0x4, R173 ;  /* 0x0000000404af7824 */ /* 0x040fe200078e02ad */
[----:B------:R-:W-:Y:S02]  /*1950*/  LEA.HI.X.SX32 R77, R13, R168, 0x1, P6 ;  /* 0x000000a80d4d7211 */ /* 0x000fe400030f0eff */
[----:B------:R-:W-:Y:S01]  /*1960*/  LEA R78, P6, R15, R224, 0x1 ;  /* 0x000000e00f4e7211 */ /* 0x000fe200078c08ff */
[----:B------:R-:W1:Y:S02]  /*1970*/  FENCE.VIEW.ASYNC.S ;  /* 0x00000000000073c6 */ /* 0x000e640000000000 */
[----:B-1----:R1:W2:Y:S02]  /*1980*/  @!UP2 SYNCS.EXCH.64 URZ, [UR11], UR4 ;  /* 0x000000040bffa5b2 */ /* 0x0022a40008000100 */
[----:B--2---:R-:W-:Y:S01]  /*1990*/  BAR.SYNC.DEFER_BLOCKING 0x0 ;  /* 0x0000000000007b1d */ /* 0x004fe20000010000 */
[----:B------:R-:W-:Y:S01]  /*19a0*/  IMAD R177, R4, 0x4, R175 ;  /* 0x0000000404b17824 */ /* 0x000fe200078e02af */
[----:B------:R-:W-:-:S02]  /*19b0*/  PRMT R176, RZ, 0x7610, R176 ;  /* 0x00007610ffb07816 */ /* 0x000fc400000000b0 */
[----:B------:R-:W-:Y:S01]  /*19c0*/  LEA.HI.X.SX32 R79, R15, R168, 0x1, P6 ;  /* 0x000000a80f4f7211 */ /* 0x000fe200030f0eff */
[----:B------:R-:W-:-:S04]  /*19d0*/  IMAD R179, R4, 0x4, R177 ;  /* 0x0000000404b37824 */ /* 0x000fc800078e02b1 */
[C---:B------:R-:W-:Y:S01]  /*19e0*/  IMAD R181, R4.reuse, 0x4, R179 ;  /* 0x0000000404b57824 */ /* 0x040fe200078e02b3 */
[----:B------:R-:W-:Y:S01]  /*19f0*/  PRMT R170, RZ, 0x7610, R170 ;  /* 0x00007610ffaa7816 */ /* 0x000fe200000000aa */
[----:B-1----:R-:W1:Y:S02]  /*1a00*/  LDCU UR4, c[0x0][0x3b0] ;  /* 0x00007600ff0477ac */ /* 0x002e640008000800 */
[----:B------:R-:W-:Y:S01]  /*1a10*/  IMAD R183, R4, 0x4, R181 ;  /* 0x0000000404b77824 */ /* 0x000fe200078e02b5 */
[----:B------:R-:W-:-:S03]  /*1a20*/  LOP3.LUT R13, R167, 0x28, RZ, 0xfc, !PT ;  /* 0x00000028a70d7812 */ /* 0x000fc600078efcff */
[----:B------:R-:W-:Y:S01]  /*1a30*/  IMAD R85, R4, 0x4, R183 ;  /* 0x0000000404557824 */ /* 0x000fe200078e02b7 */
[----:B------:R2:W3:Y:S01]  /*1a40*/  @P5 LDG.E.U16 R176, desc[UR20][R78.64] ;  /* 0x000000144eb05981 */ /* 0x0004e2000c1e1500 */
[----:B------:R-:W-:-:S03]  /*1a50*/  LEA R82, P5, R177, R224, 0x1 ;  /* 0x000000e0b1527211 */ /* 0x000fc600078a08ff */
[----:B------:R4:W5:Y:S01]  /*1a60*/  @P2 LDG.E.U16 R240, desc[UR20][R76.64] ;  /* 0x000000144cf02981 */ /* 0x000962000c1e1500 */
[----:B------:R-:W-:Y:S02]  /*1a70*/  LEA.HI.X.SX32 R83, R177, R168, 0x1, P5 ;  /* 0x000000a8b1537211 */ /* 0x000fe400028f0eff */
[----:B------:R-:W-:Y:S02]  /*1a80*/  LEA R80, P6, R173, R224, 0x1 ;  /* 0x000000e0ad507211 */ /* 0x000fe400078c08ff */
[----:B------:R-:W-:Y:S01]  /*1a90*/  ISETP.LT.AND P2, PT, R13, R184, P0 ;  /* 0x000000b80d00720c */ /* 0x000fe20000741270 */
[----:B------:R-:W3:Y:S01]  /*1aa0*/  @P3 LDG.E.U16 R170, desc[UR20][R82.64] ;  /* 0x0000001452aa3981 */ /* 0x000ee2000c1e1500 */
[----:B--2---:R-:W-:Y:S02]  /*1ab0*/  LEA R78, P3, R85, R224, 0x1 ;  /* 0x000000e0554e7211 */ /* 0x004fe400078608ff */
[----:B------:R-:W-:Y:S01]  /*1ac0*/  LOP3.LUT R243, R167, 0x30, RZ, 0xfc, !PT ;  /* 0x00000030a7f37812 */ /* 0x000fe200078efcff */
[----:B------:R-:W-:Y:S01]  /*1ad0*/  IMAD R13, R4, 0x4, R85 ;  /* 0x00000004040d7824 */ /* 0x000fe200078e0255 */
[----:B------:R-:W-:-:S02]  /*1ae0*/  LEA.HI.X.SX32 R81, R173, R168, 0x1, P6 ;  /* 0x000000a8ad517211 */ /* 0x000fc400030f0eff */
[----:B------:R-:W-:Y:S02]  /*1af0*/  PRMT R164, RZ, 0x7610, R164 ;  /* 0x00007610ffa47816 */ /* 0x000fe400000000a4 */
[----:B----4-:R-:W-:Y:S02]  /*1b00*/  LEA R76, P6, R181, R224, 0x1 ;  /* 0x000000e0b54c7211 */ /* 0x010fe400078c08ff */
[----:B------:R-:W-:Y:S02]  /*1b10*/  LEA.HI.X.SX32 R79, R85, R168, 0x1, P3 ;  /* 0x000000a8554f7211 */ /* 0x000fe400018f0eff */
[----:B------:R-:W-:Y:S02]  /*1b20*/  LOP3.LUT R163, R167, 0x38, RZ, 0xfc, !PT ;  /* 0x00000038a7a37812 */ /* 0x000fe400078efcff */
[----:B------:R-:W-:Y:S01]  /*1b30*/  ISETP.LT.AND P5, PT, R243, R184, P0 ;  /* 0x000000b8f300720c */ /* 0x000fe200007a1270 */
[----:B------:R-:W-:Y:S01]  /*1b40*/  IMAD R15, R4, 0x4, R13 ;  /* 0x00000004040f7824 */ /* 0x000fe200078e020d */
[----:B------:R-:W-:Y:S01]  /*1b50*/  ISETP.GT.U32.AND P3, PT, R6, R10, PT ;  /* 0x0000000a0600720c */ /* 0x000fe20003f64070 */
[----:B------:R2:W4:Y:S01]  /*1b60*/  @P4 LDG.E.U16 R164, desc[UR20][R80.64] ;  /* 0x0000001450a44981 */ /* 0x000522000c1e1500 */
[----:B------:R-:W-:-:S02]  /*1b70*/  PRMT R172, RZ, 0x7610, R172 ;  /* 0x00007610ffac7816 */ /* 0x000fc400000000ac */
[----:B------:R-:W-:Y:S02]  /*1b80*/  LEA.HI.X.SX32 R77, R181, R168, 0x1, P6 ;  /* 0x000000a8b54d7211 */ /* 0x000fe400030f0eff */
[----:B------:R-:W-:Y:S02]  /*1b90*/  ISETP.LT.AND P4, PT, R163, R184, P0 ;  /* 0x000000b8a300720c */ /* 0x000fe40000781270 */
[----:B------:R-:W-:Y:S01]  /*1ba0*/  PRMT R174, RZ, 0x7610, R174 ;  /* 0x00007610ffae7816 */ /* 0x000fe200000000ae */
[----:B------:R0:W3:Y:S01]  /*1bb0*/  @P2 LDG.E.U16 R172, desc[UR20][R76.64] ;  /* 0x000000144cac2981 */ /* 0x0000e2000c1e1500 */
[----:B------:R-:W-:Y:S02]  /*1bc0*/  ISETP.GT.U32.AND P2, PT, R6, R12, PT ;  /* 0x0000000c0600720c */ /* 0x000fe40003f44070 */
[C---:B--2---:R-:W-:Y:S02]  /*1bd0*/  LEA R80, P6, R15.reuse, R224, 0x1 ;  /* 0x000000e00f507211 */ /* 0x044fe400078c08ff */
[----:B------:R-:W-:Y:S01]  /*1be0*/  PRMT R241, RZ, 0x7610, R241 ;  /* 0x00007610fff17816 */ /* 0x000fe200000000f1 */
[----:B------:R2:W2:Y:S01]  /*1bf0*/  @P5 LDG.E.U16 R174, desc[UR20][R78.64] ;  /* 0x000000144eae5981 */ /* 0x0004a2000c1e1500 */
[----:B------:R-:W-:Y:S01]  /*1c00*/  LEA.HI.X.SX32 R81, R15, R168, 0x1, P6 ;  /* 0x000000a80f517211 */ /* 0x000fe200030f0eff */
[----:B------:R-:W-:Y:S01]  /*1c10*/  @!P3 IMAD.IADD R10, R10, 0x1, -R6 ;  /* 0x000000010a0ab824 */ /* 0x000fe200078e0a06 */
[----:B------:R-:W-:-:S02]  /*1c20*/  ISETP.GT.U32.AND P6, PT, R6, R16, PT ;  /* 0x000000100600720c */ /* 0x000fc40003fc4070 */
[C---:B------:R-:W-:Y:S01]  /*1c30*/  ISETP.GT.U32.AND P5, PT, R6.reuse, R14, PT ;  /* 0x0000000e0600720c */ /* 0x040fe20003fa4070 */
[----:B------:R0:W2:Y:S01]  /*1c40*/  @P4 LDG.E.U16 R241, desc[UR20][R80.64] ;  /* 0x0000001450f14981 */ /* 0x0000a2000c1e1500 */
[C---:B------:R-:W-:Y:S02]  /*1c50*/  ISETP.GT.U32.AND P3, PT, R6.reuse, R17, PT ;  /* 0x000000110600720c */ /* 0x040fe40003f64070 */
[----:B------:R-:W-:Y:S01]  /*1c60*/  ISETP.GT.U32.AND P4, PT, R6, R10, PT ;  /* 0x0000000a0600720c */ /* 0x000fe20003f84070 */
[----:B------:R-:W-:Y:S01]  /*1c70*/  @!P2 IMAD.IADD R12, R12, 0x1, -R6 ;  /* 0x000000010c0ca824 */ /* 0x000fe200078e0a06 */
[----:B------:R-:W-:-:S05]  /*1c80*/  ISETP.GE.AND P2, PT, R134, RZ, PT ;  /* 0x000000ff8600720c */ /* 0x000fca0003f46270 */
[--C-:B------:R-:W-:Y:S01]  /*1c90*/  @!P6 IMAD.IADD R16, R16, 0x1, -R6.reuse ;  /* 0x000000011010e824 */ /* 0x100fe200078e0a06 */
[----:B------:R-:W-:Y:S01]  /*1ca0*/  ISETP.GT.U32.AND P6, PT, R6, R12, PT ;  /* 0x0000000c0600720c */ /* 0x000fe20003fc4070 */
[--C-:B------:R-:W-:Y:S02]  /*1cb0*/  @!P5 IMAD.IADD R14, R14, 0x1, -R6.reuse ;  /* 0x000000010e0ed824 */ /* 0x100fe400078e0a06 */
[--C-:B------:R-:W-:Y:S02]  /*1cc0*/  @!P3 IMAD.IADD R17, R17, 0x1, -R6.reuse ;  /* 0x000000011111b824 */ /* 0x100fe400078e0a06 */
[----:B------:R-:W-:Y:S01]  /*1cd0*/  @!P4 IMAD.IADD R10, R10, 0x1, -R6 ;  /* 0x000000010a0ac824 */ /* 0x000fe200078e0a06 */
[C---:B------:R-:W-:Y:S02]  /*1ce0*/  ISETP.GT.U32.AND P4, PT, R6.reuse, R14, PT ;  /* 0x0000000e0600720c */ /* 0x040fe40003f84070 */
[C---:B------:R-:W-:Y:S01]  /*1cf0*/  ISETP.GT.U32.AND P3, PT, R6.reuse, R17, PT ;  /* 0x000000110600720c */ /* 0x040fe20003f64070 */
[----:B------:R-:W-:Y:S01]  /*1d00*/  @!P2 IMAD.MOV R10, RZ, RZ, -R10 ;  /* 0x000000ffff0aa224 */ /* 0x000fe200078e0a0a */
[----:B------:R-:W-:-:S03]  /*1d10*/  ISETP.GT.U32.AND P2, PT, R6, R18, PT ;  /* 0x000000120600720c */ /* 0x000fc60003f44070 */
[----:B------:R-:W-:Y:S01]  /*1d20*/  @!P6 IMAD.IADD R12, R12, 0x1, -R6 ;  /* 0x000000010c0ce824 */ /* 0x000fe200078e0a06 */
[C---:B------:R-:W-:Y:S02]  /*1d30*/  ISETP.GT.U32.AND P6, PT, R6.reuse, R3, PT ;  /* 0x000000030600720c */ /* 0x040fe40003fc4070 */
[----:B------:R-:W-:-:S03]  /*1d40*/  ISETP.GT.U32.AND P5, PT, R6, R16, PT ;  /* 0x000000100600720c */ /* 0x000fc60003fa4070 */
[--C-:B------:R-:W-:Y:S01]  /*1d50*/  @!P4 IMAD.IADD R14, R14, 0x1, -R6.reuse ;  /* 0x000000010e0ec824 */ /* 0x100fe200078e0a06 */
[----:B------:R-:W-:Y:S01]  /*1d60*/  ISETP.GT.U32.AND P4, PT, R6, R19, PT ;  /* 0x000000130600720c */ /* 0x000fe20003f84070 */
[--C-:B------:R-:W-:Y:S01]  /*1d70*/  @!P3 IMAD.IADD R17, R17, 0x1, -R6.reuse ;  /* 0x000000011111b824 */ /* 0x100fe200078e0a06 */
[----:B------:R-:W-:Y:S01]  /*1d80*/  ISETP.GE.AND P3, PT, R132, RZ, PT ;  /* 0x000000ff8400720c */ /* 0x000fe20003f66270 */
[----:B------:R-:W-:Y:S01]  /*1d90*/  @!P2 IMAD.IADD R18, R18, 0x1, -R6 ;  /* 0x000000011212a824 */ /* 0x000fe200078e0a06 */
[----:B------:R-:W-:-:S03]  /*1da0*/  ISETP.GE.AND P2, PT, R131, RZ, PT ;  /* 0x000000ff8300720c */ /* 0x000fc60003f46270 */
[--C-:B------:R-:W-:Y:S01]  /*1db0*/  @!P6 IMAD.IADD R3, R3, 0x1, -R6.reuse ;  /* 0x000000010303e824 */ /* 0x100fe200078e0a06 */
[----:B------:R-:W-:Y:S01]  /*1dc0*/  ISETP.GE.AND P6, PT, R130, RZ, PT ;  /* 0x000000ff8200720c */ /* 0x000fe20003fc6270 */
[----:B------:R-:W-:Y:S01]  /*1dd0*/  @!P5 IMAD.IADD R16, R16, 0x1, -R6 ;  /* 0x000000011010d824 */ /* 0x000fe200078e0a06 */
[----:B------:R-:W-:-:S03]  /*1de0*/  ISETP.GE.AND P5, PT, R133, RZ, PT ;  /* 0x000000ff8500720c */ /* 0x000fc60003fa6270 */
[----:B------:R-:W-:Y:S02]  /*1df0*/  @!P4 IMAD.IADD R19, R19, 0x1, -R6 ;  /* 0x000000011313c824 */ /* 0x000fe400078e0a06 */
[----:B------:R-:W-:Y:S02]  /*1e00*/  @!P3 IMAD.MOV R14, RZ, RZ, -R14 ;  /* 0x000000ffff0eb224 */ /* 0x000fe400078e0a0e */
[----:B------:R-:W-:Y:S01]  /*1e10*/  @!P2 IMAD.MOV R16, RZ, RZ, -R16 ;  /* 0x000000ffff10a224 */ /* 0x000fe200078e0a10 */
[C---:B------:R-:W-:Y:S02]  /*1e20*/  ISETP.GT.U32.AND P3, PT, R6.reuse, R19, PT ;  /* 0x000000130600720c */ /* 0x040fe40003f64070 */
[C---:B------:R-:W-:Y:S01]  /*1e30*/  ISETP.GT.U32.AND P2, PT, R6.reuse, R25, PT ;  /* 0x000000190600720c */ /* 0x040fe20003f44070 */
[----:B------:R-:W-:Y:S01]  /*1e40*/  @!P6 IMAD.MOV R17, RZ, RZ, -R17 ;  /* 0x000000ffff11e224 */ /* 0x000fe200078e0a11 */
[C---:B------:R-:W-:Y:S01]  /*1e50*/  ISETP.GT.U32.AND P4, PT, R6.reuse, R18, PT ;  /* 0x000000120600720c */ /* 0x040fe20003f84070 */
[----:B------:R-:W-:Y:S01]  /*1e60*/  @!P5 IMAD.MOV R12, RZ, RZ, -R12 ;  /* 0x000000ffff0cd224 */ /* 0x000fe200078e0a0c */
[----:B------:R-:W-:-:S02]  /*1e70*/  ISETP.GT.U32.AND P6, PT, R6, R21, PT ;  /* 0x000000150600720c */ /* 0x000fc40003fc4070 */
[----:B------:R-:W-:-:S05]  /*1e80*/  ISETP.GT.U32.AND P5, PT, R6, R3, PT ;  /* 0x000000030600720c */ /* 0x000fca0003fa4070 */
[--C-:B------:R-:W-:Y:S01]  /*1e90*/  @!P3 IMAD.IADD R19, R19, 0x1, -R6.reuse ;  /* 0x000000011313b824 */ /* 0x100fe200078e0a06 */
[----:B------:R-:W-:Y:S01]  /*1ea0*/  ISETP.GE.AND P3, PT, R128, RZ, PT ;  /* 0x000000ff8000720c */ /* 0x000fe20003f66270 */
[--C-:B------:R-:W-:Y:S02]  /*1eb0*/  @!P2 IMAD.IADD R25, R25, 0x1, -R6.reuse ;  /* 0x000000011919a824 */ /* 0x100fe400078e0a06 */
[--C-:B------:R-:W-:Y:S01]  /*1ec0*/  @!P4 IMAD.IADD R18, R18, 0x1, -R6.reuse ;  /* 0x000000011212c824 */ /* 0x100fe200078e0a06 */
[C---:B------:R-:W-:Y:S01]  /*1ed0*/  ISETP.GT.U32.AND P4, PT, R6.reuse, R27, PT ;  /* 0x0000001b0600720c */ /* 0x040fe20003f84070 */
[--C-:B------:R-:W-:Y:S01]  /*1ee0*/  @!P6 IMAD.IADD R21, R21, 0x1, -R6.reuse ;  /* 0x000000011515e824 */ /* 0x100fe200078e0a06 */
[----:B------:R-:W-:Y:S01]  /*1ef0*/  ISETP.GT.U32.AND P6, PT, R6, R25, PT ;  /* 0x000000190600720c */ /* 0x000fe20003fc4070 */
[----:B------:R-:W-:Y:S01]  /*1f00*/  @!P5 IMAD.IADD R3, R3, 0x1, -R6 ;  /* 0x000000010303d824 */ /* 0x000fe200078e0a06 */
[----:B------:R-:W-:-:S03]  /*1f10*/  ISETP.GE.AND P5, PT, R129, RZ, PT ;  /* 0x000000ff8100720c */ /* 0x000fc60003fa6270 */
[----:B------:R-:W-:-:S04]  /*1f20*/  IMAD.MOV.U32 R20, RZ, RZ, R3 ;  /* 0x000000ffff147224 */ /* 0x000fc800078e0003 */
[----:B------:R-:W-:Y:S01]  /*1f30*/  @!P3 IMAD.MOV R20, RZ, RZ, -R20 ;  /* 0x000000ffff14b224 */ /* 0x000fe200078e0a14 */
[C---:B------:R-:W-:Y:S01]  /*1f40*/  ISETP.GT.U32.AND P3, PT, R6.reuse, R29, PT ;  /* 0x0000001d0600720c */ /* 0x040fe20003f64070 */
[--C-:B------:R-:W-:Y:S01]  /*1f50*/  @!P4 IMAD.IADD R27, R27, 0x1, -R6.reuse ;  /* 0x000000011b1bc824 */ /* 0x100fe200078e0a06 */
[----:B------:R-:W-:Y:S01]  /*1f60*/  ISETP.GE.AND P2, PT, R127, RZ, PT ;  /* 0x000000ff7f00720c */ /* 0x000fe20003f46270 */
[----:B------:R-:W-:Y:S01]  /*1f70*/  @!P6 IMAD.IADD R25, R25, 0x1, -R6 ;  /* 0x000000011919e824 */ /* 0x000fe200078e0a06 */
[----:B------:R-:W-:Y:S02]  /*1f80*/  ISETP.GT.U32.AND P4, PT, R6, R21, PT ;  /* 0x000000150600720c */ /* 0x000fe40003f84070 */
[----:B------:R-:W-:Y:S01]  /*1f90*/  ISETP.GE.AND P6, PT, R126, RZ, PT ;  /* 0x000000ff7e00720c */ /* 0x000fe20003fc6270 */
[----:B------:R-:W-:Y:S01]  /*1fa0*/  @!P5 IMAD.MOV R18, RZ, RZ, -R18 ;  /* 0x000000ffff12d224 */ /* 0x000fe200078e0a12 */
[----:B------:R-:W-:-:S05]  /*1fb0*/  ISETP.GT.U32.AND P5, PT, R6, R27, PT ;  /* 0x0000001b0600720c */ /* 0x000fca0003fa4070 */
[--C-:B------:R-:W-:Y:S01]  /*1fc0*/  @!P3 IMAD.IADD R29, R29, 0x1, -R6.reuse ;  /* 0x000000011d1db824 */ /* 0x100fe200078e0a06 */
[----:B------:R-:W-:Y:S01]  /*1fd0*/  ISETP.GE.AND P3, PT, R124, RZ, PT ;  /* 0x000000ff7c00720c */ /* 0x000fe20003f66270 */
[----:B------:R-:W-:Y:S01]  /*1fe0*/  @!P2 IMAD.MOV R19, RZ, RZ, -R19 ;  /* 0x000000ffff13a224 */ /* 0x000fe200078e0a13 */
[C---:B------:R-:W-:Y:S01]  /*1ff0*/  ISETP.GT.U32.AND P2, PT, R6.reuse, R23, PT ;  /* 0x000000170600720c */ /* 0x040fe20003f44070 */
[--C-:B------:R-:W-:Y:S01]  /*2000*/  @!P4 IMAD.IADD R21, R21, 0x1, -R6.reuse ;  /* 0x000000011515c824 */ /* 0x100fe200078e0a06 */
[C---:B------:R-:W-:Y:S01]  /*2010*/  ISETP.GT.U32.AND P4, PT, R6.reuse, R43, PT ;  /* 0x0000002b0600720c */ /* 0x040fe20003f84070 */
[----:B------:R-:W-:Y:S01]  /*2020*/  @!P6 IMAD.MOV R25, RZ, RZ, -R25 ;  /* 0x000000ffff19e224 */ /* 0x000fe200078e0a19 */
[----:B------:R-:W-:Y:S01]  /*2030*/  ISETP.GT.U32.AND P6, PT, R6, R29, PT ;  /* 0x0000001d0600720c */ /* 0x000fe20003fc4070 */
[----:B------:R-:W-:Y:S01]  /*2040*/  @!P5 IMAD.IADD R27, R27, 0x1, -R6 ;  /* 0x000000011b1bd824 */ /* 0x000fe200078e0a06 */
[----:B------:R-:W-:-:S05]  /*2050*/  ISETP.GE.AND P5, PT, R125, RZ, PT ;  /* 0x000000ff7d00720c */ /* 0x000fca0003fa6270 */
[----:B------:R-:W-:Y:S01]  /*2060*/  @!P3 IMAD.MOV R27, RZ, RZ, -R27 ;  /* 0x000000ffff1bb224 */ /* 0x000fe200078e0a1b */
[C---:B------:R-:W-:Y:S01]  /*2070*/  ISETP.GT.U32.AND P3, PT, R6.reuse, R33, PT ;  /* 0x000000210600720c */ /* 0x040fe20003f64070 */
[--C-:B------:R-:W-:Y:S02]  /*2080*/  @!P2 IMAD.IADD R23, R23, 0x1, -R6.reuse ;  /* 0x000000011717a824 */ /* 0x100fe400078e0a06 */
[--C-:B------:R-:W-:Y:S01]  /*2090*/  @!P4 IMAD.IADD R43, R43, 0x1, -R6.reuse ;  /* 0x000000012b2bc824 */ /* 0x100fe200078e0a06 */
[----:B------:R-:W-:Y:S01]  /*20a0*/  ISETP.GE.AND P4, PT, R123, RZ, PT ;  /* 0x000000ff7b00720c */ /* 0x000fe20003f86270 */
[----:B------:R-:W-:Y:S01]  /*20b0*/  @!P6 IMAD.IADD R29, R29, 0x1, -R6 ;  /* 0x000000011d1de824 */ /* 0x000fe200078e0a06 */
[C---:B------:R-:W-:Y:S02]  /*20c0*/  ISETP.GT.U32.AND P6, PT, R6.reuse, R35, PT ;  /* 0x000000230600720c */ /* 0x040fe40003fc4070 */
[C---:B------:R-:W-:Y:S01]  /*20d0*/  ISETP.GT.U32.AND P2, PT, R6.reuse, R23, PT ;  /* 0x000000170600720c */ /* 0x040fe20003f44070 */
[----:B------:R-:W-:Y:S01]  /*20e0*/  @!P5 IMAD.MOV R21, RZ, RZ, -R21 ;  /* 0x000000ffff15d224 */ /* 0x000fe200078e0a15 */
[----:B------:R-:W-:-:S03]  /*20f0*/  ISETP.GT.U32.AND P5, PT, R6, R43, PT ;  /* 0x0000002b0600720c */ /* 0x000fc60003fa4070 */
[----:B------:R-:W-:-:S04]  /*2100*/  @!P3 IMAD.IADD R33, R33, 0x1, -R6 ;  /* 0x000000012121b824 */ /* 0x000fc800078e0a06 */
[----:B------:R-:W-:Y:S01]  /*2110*/  @!P4 IMAD.MOV R29, RZ, RZ, -R29 ;  /* 0x000000ffff1dc224 */ /* 0x000fe200078e0a1d */
[----:B------:R-:W-:Y:S01]  /*2120*/  ISETP.GT.U32.AND P4, PT, R6, R33, PT ;  /* 0x000000210600720c */ /* 0x000fe20003f84070 */
[--C-:B------:R-:W-:Y:S01]  /*2130*/  @!P6 IMAD.IADD R35, R35, 0x1, -R6.reuse ;  /* 0x000000012323e824 */ /* 0x100fe200078e0a06 */
[----:B------:R-:W-:Y:S01]  /*2140*/  ISETP.GE.AND P3, PT, R121, RZ, PT ;  /* 0x000000ff7900720c */ /* 0x000fe20003f66270 */
[--C-:B------:R-:W-:Y:S01]  /*2150*/  @!P2 IMAD.IADD R23, R23, 0x1, -R6.reuse ;  /* 0x000000011717a824 */ /* 0x100fe200078e0a06 */
[----:B------:R-:W-:Y:S02]  /*2160*/  ISETP.GE.AND P2, PT, R122, RZ, PT ;  /* 0x000000ff7a00720c */ /* 0x000fe40003f46270 */
[C---:B------:R-:W-:Y:S01]  /*2170*/  ISETP.GT.U32.AND P6, PT, R6.reuse, R35, PT ;  /* 0x000000230600720c */ /* 0x040fe20003fc4070 */
[----:B------:R-:W-:Y:S01]  /*2180*/  @!P5 IMAD.IADD R43, R43, 0x1, -R6 ;  /* 0x000000012b2bd824 */ /* 0x000fe200078e0a06 */
[----:B------:R-:W-:-:S05]  /*2190*/  ISETP.GT.U32.AND P5, PT, R6, R39, PT ;  /* 0x000000270600720c */ /* 0x000fca0003fa4070 */
[--C-:B------:R-:W-:Y:S01]  /*21a0*/  @!P4 IMAD.IADD R33, R33, 0x1, -R6.reuse ;  /* 0x000000012121c824 */ /* 0x100fe200078e0a06 */
[C---:B------:R-:W-:Y:S01]  /*21b0*/  ISETP.GT.U32.AND P4, PT, R6.reuse, R51, PT ;  /* 0x000000330600720c */ /* 0x040fe20003f84070 */
[----:B------:R-:W-:Y:S01]  /*21c0*/  @!P3 IMAD.MOV R43, RZ, RZ, -R43 ;  /* 0x000000ffff2bb224 */ /* 0x000fe200078e0a2b */
[C---:B------:R-:W-:Y:S01]  /*21d0*/  ISETP.GT.U32.AND P3, PT, R6.reuse, R49, PT ;  /* 0x000000310600720c */ /* 0x040fe20003f64070 */
[----:B------:R-:W-:Y:S01]  /*21e0*/  @!P2 IMAD.MOV R23, RZ, RZ, -R23 ;  /* 0x000000ffff17a224 */ /* 0x000fe200078e0a17 */
[----:B------:R-:W-:Y:S01]  /*21f0*/  ISETP.GT.U32.AND P2, PT, R6, R31, PT ;  /* 0x0000001f0600720c */ /* 0x000fe20003f44070 */
[--C-:B------:R-:W-:Y:S01]  /*2200*/  @!P6 IMAD.IADD R35, R35, 0x1, -R6.reuse ;  /* 0x000000012323e824 */ /* 0x100fe200078e0a06 */
[----:B------:R-:W-:Y:S01]  /*2210*/  ISETP.GE.AND P6, PT, R120, RZ, PT ;  /* 0x000000ff7800720c */ /* 0x000fe20003fc6270 */
[----:B------:R-:W-:-:S05]  /*2220*/  @!P5 IMAD.IADD R39, R39, 0x1, -R6 ;  /* 0x000000012727d824 */ /* 0x000fca00078e0a06 */
[----:B------:R-:W-:Y:S01]  /*2230*/  ISETP.GT.U32.AND P5, PT, R6, R39, PT ;  /* 0x000000270600720c */ /* 0x000fe20003fa4070 */
[--C-:B------:R-:W-:Y:S02]  /*2240*/  @!P4 IMAD.IADD R51, R51, 0x1, -R6.reuse ;  /* 0x000000013333c824 */ /* 0x100fe400078e0a06 */
[--C-:B------:R-:W-:Y:S02]  /*2250*/  @!P3 IMAD.IADD R49, R49, 0x1, -R6.reuse ;  /* 0x000000013131b824 */ /* 0x100fe400078e0a06 */
[----:B------:R-:W-:Y:S01]  /*2260*/  @!P2 IMAD.IADD R31, R31, 0x1, -R6 ;  /* 0x000000011f1fa824 */ /* 0x000fe200078e0a06 */
[----:B------:R-:W-:Y:S01]  /*2270*/  ISETP.GE.AND P2, PT, R186, RZ, PT ;  /* 0x000000ffba00720c */ /* 0x000fe20003f46270 */
[----:B------:R-:W-:Y:S01]  /*2280*/  @!P6 IMAD.MOV R33, RZ, RZ, -R33 ;  /* 0x000000ffff21e224 */ /* 0x000fe200078e0a21 */
[C---:B------:R-:W-:Y:S02]  /*2290*/  ISETP.GT.U32.AND P6, PT, R6.reuse, R51, PT ;  /* 0x000000330600720c */ /* 0x040fe40003fc4070 */
[----:B------:R-:W-:-:S03]  /*22a0*/  ISETP.GT.U32.AND P4, PT, R6, R49, PT ;  /* 0x000000310600720c */ /* 0x000fc60003f84070 */
[----:B------:R-:W-:Y:S01]  /*22b0*/  @!P5 IMAD.IADD R39, R39, 0x1, -R6 ;  /* 0x000000012727d824 */ /* 0x000fe200078e0a06 */
[----:B------:R-:W-:Y:S02]  /*22c0*/  ISETP.GE.AND P5, PT, R111, RZ, PT ;  /* 0x000000ff6f00720c */ /* 0x000fe40003fa6270 */
[----:B------:R-:W-:-:S03]  /*22d0*/  ISETP.GT.U32.AND P3, PT, R6, R31, PT ;  /* 0x0000001f0600720c */ /* 0x000fc60003f64070 */
[----:B------:R-:W-:Y:S01]  /*22e0*/  @!P2 IMAD.MOV R39, RZ, RZ, -R39 ;  /* 0x000000ffff27a224 */ /* 0x000fe200078e0a27 */
[C---:B------:R-:W-:Y:S01]  /*22f0*/  ISETP.GT.U32.AND P2, PT, R6.reuse, R41, PT ;  /* 0x000000290600720c */ /* 0x040fe20003f44070 */
[--C-:B------:R-:W-:Y:S01]  /*2300*/  @!P6 IMAD.IADD R51, R51, 0x1, -R6.reuse ;  /* 0x000000013333e824 */ /* 0x100fe200078e0a06 */
[C---:B------:R-:W-:Y:S01]  /*2310*/  ISETP.GT.U32.AND P6, PT, R6.reuse, R47, PT ;  /* 0x0000002f0600720c */ /* 0x040fe20003fc4070 */
[----:B------:R-:W-:Y:S01]  /*2320*/  @!P4 IMAD.IADD R49, R49, 0x1, -R6 ;  /* 0x000000013131c824 */ /* 0x000fe200078e0a06 */
[----:B------:R-:W-:-:S03]  /*2330*/  ISETP.GT.U32.AND P4, PT, R6, R45, PT ;  /* 0x0000002d0600720c */ /* 0x000fc60003f84070 */
[----:B------:R-:W-:Y:S01]  /*2340*/  @!P5 IMAD.MOV R35, RZ, RZ, -R35 ;  /* 0x000000ffff23d224 */ /* 0x000fe200078e0a23 */
[----:B------:R-:W-:Y:S01]  /*2350*/  ISETP.GE.AND P5, PT, R137, RZ, PT ;  /* 0x000000ff8900720c */ /* 0x000fe20003fa6270 */
[----:B------:R-:W-:Y:S01]  /*2360*/  @!P3 IMAD.IADD R31, R31, 0x1, -R6 ;  /* 0x000000011f1fb824 */ /* 0x000fe200078e0a06 */
[----:B------:R-:W-:-:S03]  /*2370*/  ISETP.GE.AND P3, PT, R110, RZ, PT ;  /* 0x000000ff6e00720c */ /* 0x000fc60003f66270 */
[--C-:B------:R-:W-:Y:S01]  /*2380*/  @!P2 IMAD.IADD R41, R41, 0x1, -R6.reuse ;  /* 0x000000012929a824 */ /* 0x100fe200078e0a06 */
[----:B------:R-:W-:Y:S01]  /*2390*/  ISETP.GE.AND P2, PT, R109, RZ, PT ;  /* 0x000000ff6d00720c */ /* 0x000fe20003f46270 */
[--C-:B------:R-:W-:Y:S02]  /*23a0*/  @!P6 IMAD.IADD R47, R47, 0x1, -R6.reuse ;  /* 0x000000012f2fe824 */ /* 0x100fe400078e0a06 */
[----:B------:R-:W-:Y:S01]  /*23b0*/  @!P4 IMAD.IADD R45, R45, 0x1, -R6 ;  /* 0x000000012d2dc824 */ /* 0x000fe200078e0a06 */
[C---:B------:R-:W-:Y:S02]  /*23c0*/  ISETP.GT.U32.AND P4, PT, R6.reuse, R41, PT ;  /* 0x000000290600720c */ /* 0x040fe40003f84070 */
[C---:B------:R-:W-:Y:S01]  /*23d0*/  ISETP.GT.U32.AND P6, PT, R6.reuse, R47, PT ;  /* 0x0000002f0600720c */ /* 0x040fe20003fc4070 */
[----:B------:R-:W-:Y:S01]  /*23e0*/  @!P5 IMAD.MOV R31, RZ, RZ, -R31 ;  /* 0x000000ffff1fd224 */ /* 0x000fe200078e0a1f */
[C---:B------:R-:W-:Y:S01]  /*23f0*/  ISETP.GT.U32.AND P5, PT, R6.reuse, R45, PT ;  /* 0x0000002d0600720c */ /* 0x040fe20003fa4070 */
[----:B------:R-:W-:Y:S01]  /*2400*/  @!P3 IMAD.MOV R49, RZ, RZ, -R49 ;  /* 0x000000ffff31b224 */ /* 0x000fe200078e0a31 */
[----:B------:R-:W-:-:S03]  /*2410*/  ISETP.GT.U32.AND P3, PT, R6, R53, PT ;  /* 0x000000350600720c */ /* 0x000fc60003f64070 */
[----:B------:R-:W-:Y:S01]  /*2420*/  @!P2 IMAD.MOV R51, RZ, RZ, -R51 ;  /* 0x000000ffff33a224 */ /* 0x000fe200078e0a33 */
[----:B------:R-:W-:-:S03]  /*2430*/  ISETP.GT.U32.AND P2, PT, R6, R55, PT ;  /* 0x000000370600720c */ /* 0x000fc60003f44070 */
[--C-:B------:R-:W-:Y:S01]  /*2440*/  @!P4 IMAD.IADD R41, R41, 0x1, -R6.reuse ;  /* 0x000000012929c824 */ /* 0x100fe200078e0a06 */
[----:B------:R-:W-:Y:S01]  /*2450*/  ISETP.GT.U32.AND P4, PT, R6, R57, PT ;  /* 0x000000390600720c */ /* 0x000fe20003f84070 */
[--C-:B------:R-:W-:Y:S01]  /*2460*/  @!P6 IMAD.IADD R47, R47, 0x1, -R6.reuse ;  /* 0x000000012f2fe824 */ /* 0x100fe200078e0a06 */
[----:B------:R-:W-:Y:S01]  /*2470*/  ISETP.GE.AND P6, PT, R108, RZ, PT ;  /* 0x000000ff6c00720c */ /* 0x000fe20003fc6270 */
[--C-:B------:R-:W-:Y:S01]  /*2480*/  @!P5 IMAD.IADD R45, R45, 0x1, -R6.reuse ;  /* 0x000000012d2dd824 */ /* 0x100fe200078e0a06 */
[----:B------:R-:W-:Y:S01]  /*2490*/  ISETP.GT.U32.AND P5, PT, R6, R59, PT ;  /* 0x0000003b0600720c */ /* 0x000fe20003fa4070 */
[----:B------:R-:W-:Y:S01]  /*24a0*/  @!P3 IMAD.IADD R53, R53, 0x1, -R6 ;  /* 0x000000013535b824 */ /* 0x000fe200078e0a06 */
[----:B------:R-:W-:-:S03]  /*24b0*/  ISETP.GE.AND P3, PT, R107, RZ, PT ;  /* 0x000000ff6b00720c */ /* 0x000fc60003f66270 */
[----:B------:R-:W-:-:S04]  /*24c0*/  @!P2 IMAD.IADD R55, R55, 0x1, -R6 ;  /* 0x000000013737a824 */ /* 0x000fc800078e0a06 */
[--C-:B------:R-:W-:Y:S01]  /*24d0*/  @!P4 IMAD.IADD R57, R57, 0x1, -R6.reuse ;  /* 0x000000013939c824 */ /* 0x100fe200078e0a06 */
[C---:B------:R-:W-:Y:S01]  /*24e0*/  ISETP.GT.U32.AND P4, PT, R6.reuse, R53, PT ;  /* 0x000000350600720c */ /* 0x040fe20003f84070 */
[----:B------:R-:W-:Y:S01]  /*24f0*/  @!P6 IMAD.MOV R41, RZ, RZ, -R41 ;  /* 0x000000ffff29e224 */ /* 0x000fe200078e0a29 */
[----:B------:R-:W-:Y:S01]  /*2500*/  ISETP.GT.U32.AND P6, PT, R6, R55, PT ;  /* 0x000000370600720c */ /* 0x000fe20003fc4070 */
[----:B------:R-:W-:Y:S01]  /*2510*/  @!P5 IMAD.IADD R59, R59, 0x1, -R6 ;  /* 0x000000013b3bd824 */ /* 0x000fe200078e0a06 */
[----:B------:R-:W-:Y:S01]  /*2520*/  ISETP.GE.AND P2, PT, R106, RZ, PT ;  /* 0x000000ff6a00720c */ /* 0x000fe20003f46270 */
[----:B------:R-:W-:Y:S01]  /*2530*/  @!P3 IMAD.MOV R45, RZ, RZ, -R45 ;  /* 0x000000ffff2db224 */ /* 0x000fe200078e0a2d */
[C---:B------:R-:W-:Y:S02]  /*2540*/  ISETP.GT.U32.AND P3, PT, R6.reuse, R57, PT ;  /* 0x000000390600720c */ /* 0x040fe40003f64070 */
[----:B------:R-:W-:-:S05]  /*2550*/  ISETP.GT.U32.AND P5, PT, R6, R59, PT ;  /* 0x0000003b0600720c */ /* 0x000fca0003fa4070 */
[--C-:B------:R-:W-:Y:S01]  /*2560*/  @!P4 IMAD.IADD R53, R53, 0x1, -R6.reuse ;  /* 0x000000013535c824 */ /* 0x100fe200078e0a06 */
[C---:B------:R-:W-:Y:S01]  /*2570*/  ISETP.GT.U32.AND P4, PT, R6.reuse, R63, PT ;  /* 0x0000003f0600720c */ /* 0x040fe20003f84070 */
[--C-:B------:R-:W-:Y:S01]  /*2580*/  @!P6 IMAD.IADD R55, R55, 0x1, -R6.reuse ;  /* 0x000000013737e824 */ /* 0x100fe200078e0a06 */
[----:B------:R-:W-:Y:S01]  /*2590*/  ISETP.GT.U32.AND P6, PT, R6, R67, PT ;  /* 0x000000430600720c */ /* 0x000fe20003fc4070 */
[----:B------:R-:W-:Y:S01]  /*25a0*/  @!P2 IMAD.MOV R47, RZ, RZ, -R47 ;  /* 0x000000ffff2fa224 */ /* 0x000fe200078e0a2f */
[----:B------:R-:W-:Y:S01]  /*25b0*/  ISETP.GE.AND P2, PT, R105, RZ, PT ;  /* 0x000000ff6900720c */ /* 0x000fe20003f46270 */
[--C-:B------:R-:W-:Y:S01]  /*25c0*/  @!P3 IMAD.IADD R57, R57, 0x1, -R6.reuse ;  /* 0x000000013939b824 */ /* 0x100fe200078e0a06 */
[----:B------:R-:W-:Y:S01]  /*25d0*/  ISETP.GE.AND P3, PT, R104, RZ, PT ;  /* 0x000000ff6800720c */ /* 0x000fe20003f66270 */
[----:B------:R-:W-:Y:S01]  /*25e0*/  @!P5 IMAD.IADD R59, R59, 0x1, -R6 ;  /* 0x000000013b3bd824 */ /* 0x000fe200078e0a06 */
[----:B------:R-:W-:-:S05]  /*25f0*/  ISETP.GT.U32.AND P5, PT, R6, R69, PT ;  /* 0x000000450600720c */ /* 0x000fca0003fa4070 */
[--C-:B------:R-:W-:Y:S01]  /*2600*/  @!P4 IMAD.IADD R63, R63, 0x1, -R6.reuse ;  /* 0x000000013f3fc824 */ /* 0x100fe200078e0a06 */
[----:B------:R-:W-:Y:S01]  /*2610*/  ISETP.GE.AND P4, PT, R103, RZ, PT ;  /* 0x000000ff6700720c */ /* 0x000fe20003f86270 */
[--C-:B------:R-:W-:Y:S01]  /*2620*/  @!P6 IMAD.IADD R67, R67, 0x1, -R6.reuse ;  /* 0x000000014343e824 */ /* 0x100fe200078e0a06 */
[----:B------:R-:W-:Y:S01]  /*2630*/  ISETP.GE.AND P6, PT, R102, RZ, PT ;  /* 0x000000ff6600720c */ /* 0x000fe20003fc6270 */
[----:B------:R-:W-:Y:S01]  /*2640*/  @!P2 IMAD.MOV R53, RZ, RZ, -R53 ;  /* 0x000000ffff35a224 */ /* 0x000fe200078e0a35 */
[C---:B------:R-:W-:Y:S01]  /*2650*/  ISETP.GT.U32.AND P2, PT, R6.reuse, R63, PT ;  /* 0x0000003f0600720c */ /* 0x040fe20003f44070 */
[----:B------:R-:W-:Y:S01]  /*2660*/  @!P3 IMAD.MOV R55, RZ, RZ, -R55 ;  /* 0x000000ffff37b224 */ /* 0x000fe200078e0a37 */
[----:B------:R-:W-:Y:S01]  /*2670*/  ISETP.GT.U32.AND P3, PT, R6, R67, PT ;  /* 0x000000430600720c */ /* 0x000fe20003f64070 */
[----:B------:R-:W-:-:S05]  /*2680*/  @!P5 IMAD.IADD R69, R69, 0x1, -R6 ;  /* 0x000000014545d824 */ /* 0x000fca00078e0a06 */
[C---:B------:R-:W-:Y:S01]  /*2690*/  ISETP.GT.U32.AND P5, PT, R6.reuse, R69, PT ;  /* 0x000000450600720c */ /* 0x040fe20003fa4070 */
[----:B------:R-:W-:Y:S01]  /*26a0*/  @!P4 IMAD.MOV R57, RZ, RZ, -R57 ;  /* 0x000000ffff39c224 */ /* 0x000fe200078e0a39 */
[C---:B------:R-:W-:Y:S01]  /*26b0*/  ISETP.GT.U32.AND P4, PT, R6.reuse, R61, PT ;  /* 0x0000003d0600720c */ /* 0x040fe20003f84070 */
[----:B------:R-:W-:Y:S01]  /*26c0*/  @!P6 IMAD.MOV R59, RZ, RZ, -R59 ;  /* 0x000000ffff3be224 */ /* 0x000fe200078e0a3b */
[C---:B------:R-:W-:Y:S01]  /*26d0*/  ISETP.GT.U32.AND P6, PT, R6.reuse, R65, PT ;  /* 0x000000410600720c */ /* 0x040fe20003fc4070 */
[--C-:B------:R-:W-:Y:S01]  /*26e0*/  @!P2 IMAD.IADD R63, R63, 0x1, -R6.reuse ;  /* 0x000000013f3fa824 */ /* 0x100fe200078e0a06 */
[C---:B------:R-:W-:Y:S01]  /*26f0*/  ISETP.GT.U32.AND P2, PT, R6.reuse, R75, PT ;  /* 0x0000004b0600720c */ /* 0x040fe20003f44070 */
[----:B------:R-:W-:Y:S01]  /*2700*/  @!P3 IMAD.IADD R67, R67, 0x1, -R6 ;  /* 0x000000014343b824 */ /* 0x000fe200078e0a06 */
[----:B------:R-:W-:-:S05]  /*2710*/  ISETP.GT.U32.AND P3, PT, R6, R73, PT ;  /* 0x000000490600720c */ /* 0x000fca0003f64070 */
[--C-:B------:R-:W-:Y:S01]  /*2720*/  @!P5 IMAD.IADD R69, R69, 0x1, -R6.reuse ;  /* 0x000000014545d824 */ /* 0x100fe200078e0a06 */
[----:B------:R-:W-:Y:S01]  /*2730*/  ISETP.GE.AND P5, PT, R101, RZ, PT ;  /* 0x000000ff6500720c */ /* 0x000fe20003fa6270 */
[--C-:B------:R-:W-:Y:S02]  /*2740*/  @!P4 IMAD.IADD R61, R61, 0x1, -R6.reuse ;  /* 0x000000013d3dc824 */ /* 0x100fe400078e0a06 */
[--C-:B------:R-:W-:Y:S01]  /*2750*/  @!P6 IMAD.IADD R65, R65, 0x1, -R6.reuse ;  /* 0x000000014141e824 */ /* 0x100fe200078e0a06 */
[----:B------:R-:W-:Y:S01]  /*2760*/  ISETP.GE.AND P6, PT, R99, RZ, PT ;  /* 0x000000ff6300720c */ /* 0x000fe20003fc6270 */
[--C-:B------:R-:W-:Y:S01]  /*2770*/  @!P2 IMAD.IADD R75, R75, 0x1, -R6.reuse ;  /* 0x000000014b4ba824 */ /* 0x100fe200078e0a06 */
[----:B------:R-:W-:Y:S02]  /*2780*/  ISETP.GE.AND P4, PT, R100, RZ, PT ;  /* 0x000000ff6400720c */ /* 0x000fe40003f86270 */
[----:B------:R-:W-:Y:S01]  /*2790*/  ISETP.GT.U32.AND P2, PT, R6, R61, PT ;  /* 0x0000003d0600720c */ /* 0x000fe20003f44070 */
[----:B------:R-:W-:-:S02]  /*27a0*/  @!P3 IMAD.IADD R73, R73, 0x1, -R6 ;  /* 0x000000014949b824 */ /* 0x000fc400078e0a06 */
[----:B------:R-:W-:Y:S02]  /*27b0*/  IMAD.MOV.U32 R22, RZ, RZ, R69 ;  /* 0x000000ffff167224 */ /* 0x000fe400078e0045 */
[----:B------:R-:W-:Y:S01]  /*27c0*/  @!P5 IMAD.MOV R63, RZ, RZ, -R63 ;  /* 0x000000ffff3fd224 */ /* 0x000fe200078e0a3f */
[C---:B------:R-:W-:Y:S02]  /*27d0*/  ISETP.GT.U32.AND P5, PT, R6.reuse, R73, PT ;  /* 0x000000490600720c */ /* 0x040fe40003fa4070 */
[C---:B------:R-:W-:Y:S01]  /*27e0*/  ISETP.GT.U32.AND P3, PT, R6.reuse, R65, PT ;  /* 0x000000410600720c */ /* 0x040fe20003f64070 */
[----:B------:R-:W-:Y:S01]  /*27f0*/  @!P6 IMAD.MOV R22, RZ, RZ, -R22 ;  /* 0x000000ffff16e224 */ /* 0x000fe200078e0a16 */
[C---:B------:R-:W-:Y:S01]  /*2800*/  ISETP.GT.U32.AND P6, PT, R6.reuse, R113, PT ;  /* 0x000000710600720c */ /* 0x040fe20003fc4070 */
[----:B------:R-:W-:Y:S01]  /*2810*/  @!P4 IMAD.MOV R67, RZ, RZ, -R67 ;  /* 0x000000ffff43c224 */ /* 0x000fe200078e0a43 */
[C---:B------:R-:W-:Y:S01]  /*2820*/  ISETP.GT.U32.AND P4, PT, R6.reuse, R75, PT ;  /* 0x0000004b0600720c */ /* 0x040fe20003f84070 */
[----:B------:R-:W-:Y:S01]  /*2830*/  @!P2 IMAD.IADD R61, R61, 0x1, -R6 ;  /* 0x000000013d3da824 */ /* 0x000fe200078e0a06 */
[----:B------:R-:W-:-:S02]  /*2840*/  ISETP.GT.U32.AND P2, PT, R6, R71, PT ;  /* 0x000000470600720c */ /* 0x000fc40003f44070 */
[----:B------:R-:W-:-:S03]  /*2850*/  LOP3.LUT R91, R134, 0x94, RZ, 0xfc, !PT ;  /* 0x00000094865b7812 */ /* 0x000fc600078efcff */
[--C-:B------:R-:W-:Y:S01]  /*2860*/  @!P5 IMAD.IADD R73, R73, 0x1, -R6.reuse ;  /* 0x000000014949d824 */ /* 0x100fe200078e0a06 */
[----:B------:R-:W-:Y:S01]  /*2870*/  IABS R30, R91 ;  /* 0x0000005b001e7213 */ /* 0x000fe20000000000 */
[--C-:B------:R-:W-:Y:S01]  /*2880*/  @!P3 IMAD.IADD R65, R65, 0x1, -R6.reuse ;  /* 0x000000014141b824 */ /* 0x100fe200078e0a06 */
[----:B------:R-:W-:Y:S01]  /*2890*/  ISETP.GE.AND P5, PT, R97, RZ, PT ;  /* 0x000000ff6100720c */ /* 0x000fe20003fa6270 */
[----:B------:R-:W-:Y:S01]  /*28a0*/  @!P6 IMAD.IADD R113, R113, 0x1, -R6 ;  /* 0x000000017171e824 */ /* 0x000fe200078e0a06 */
[----:B------:R-:W-:Y:S01]  /*28b0*/  ISETP.GT.U32.AND P3, PT, R6, R115, PT ;  /* 0x000000730600720c */ /* 0x000fe20003f64070 */
[----:B0-----:R-:W-:Y:S01]  /*28c0*/  IMAD.HI.U32 R0, R7, R30, RZ ;  /* 0x0000001e07007227 */ /* 0x001fe200078e00ff */
[----:B------:R-:W-:-:S03]  /*28d0*/  ISETP.GE.AND P6, PT, R96, RZ, PT ;  /* 0x000000ff6000720c */ /* 0x000fc60003fc6270 */
[--C-:B------:R-:W-:Y:S01]  /*28e0*/  @!P4 IMAD.IADD R75, R75, 0x1, -R6.reuse ;  /* 0x000000014b4bc824 */ /* 0x100fe200078e0a06 */
[----:B------:R-:W-:Y:S01]  /*28f0*/  ISETP.GE.AND P4, PT, R98, RZ, PT ;  /* 0x000000ff6200720c */ /* 0x000fe20003f86270 */
[----:B------:R-:W-:Y:S01]  /*2900*/  @!P2 IMAD.IADD R71, R71, 0x1, -R6 ;  /* 0x000000014747a824 */ /* 0x000fe200078e0a06 */
[----:B------:R-:W-:Y:S01]  /*2910*/  ISETP.GE.AND P2, PT, R95, RZ, PT ;  /* 0x000000ff5f00720c */ /* 0x000fe20003f46270 */
[----:B------:R-:W-:Y:S01]  /*2920*/  IMAD.MOV R77, RZ, RZ, -R0 ;  /* 0x000000ffff4d7224 */ /* 0x000fe200078e0a00 */
[C---:B------:R-:W-:Y:S01]  /*2930*/  LOP3.LUT R90, R134.reuse, 0x98, RZ, 0xfc, !PT ;  /* 0x00000098865a7812 */ /* 0x040fe200078efcff */
[----:B------:R-:W-:Y:S01]  /*2940*/  IMAD.MOV.U32 R24, RZ, RZ, R75 ;  /* 0x000000ffff187224 */ /* 0x000fe200078e004b */
[----:B------:R-:W-:Y:S01]  /*2950*/  LOP3.LUT R89, R134, 0x9c, RZ, 0xfc, !PT ;  /* 0x0000009c86597812 */ /* 0x000fe200078efcff */
[C---:B------:R-:W-:Y:S02]  /*2960*/  IMAD R30, R6.reuse, R77, R30 ;  /* 0x0000004d061e7224 */ /* 0x040fe400078e021e */
[----:B------:R-:W-:Y:S01]  /*2970*/  @!P5 IMAD.MOV R65, RZ, RZ, -R65 ;  /* 0x000000ffff41d224 */ /* 0x000fe200078e0a41 */
[C---:B------:R-:W-:Y:S01]  /*2980*/  ISETP.GT.U32.AND P5, PT, R6.reuse, R71, PT ;  /* 0x000000470600720c */ /* 0x040fe20003fa4070 */
[----:B------:R-:W-:Y:S01]  /*2990*/  @!P3 IMAD.IADD R115, R115, 0x1, -R6 ;  /* 0x000000017373b824 */ /* 0x000fe200078e0a06 */
[----:B------:R-:W-:Y:S01]  /*29a0*/  IABS R32, R90 ;  /* 0x0000005a00207213 */ /* 0x000fe20000000000 */
[----:B------:R-:W-:Y:S01]  /*29b0*/  IMAD.MOV.U32 R26, RZ, RZ, R73 ;  /* 0x000000ffff1a7224 */ /* 0x000fe200078e0049 */
[----:B------:R-:W-:Y:S01]  /*29c0*/  IABS R34, R89 ;  /* 0x0000005900227213 */ /* 0x000fe20000000000 */
[----:B------:R-:W-:Y:S01]  /*29d0*/  @!P6 IMAD.MOV R24, RZ, RZ, -R24 ;  /* 0x000000ffff18e224 */ /* 0x000fe200078e0a18 */
[----:B------:R-:W-:-:S02]  /*29e0*/  ISETP.GT.U32.AND P3, PT, R6, R113, PT ;  /* 0x000000710600720c */ /* 0x000fc40003f64070 */
[----:B------:R-:W-:Y:S01]  /*29f0*/  ISETP.GT.U32.AND P6, PT, R6, R30, PT ;  /* 0x0000001e0600720c */ /* 0x000fe20003fc4070 */
[----:B------:R-:W-:Y:S01]  /*2a00*/  @!P4 IMAD.MOV R61, RZ, RZ, -R61 ;  /* 0x000000ffff3dc224 */ /* 0x000fe200078e0a3d */
[----:B------:R-:W-:Y:S01]  /*2a10*/  LOP3.LUT R88, R134, 0xa0, RZ, 0xfc, !PT ;  /* 0x000000a086587812 */ /* 0x000fe200078efcff */
[----:B------:R-:W-:Y:S01]  /*2a20*/  @!P2 IMAD.MOV R26, RZ, RZ, -R26 ;  /* 0x000000ffff1aa224 */ /* 0x000fe200078e0a1a */
[----:B------:R-:W-:Y:S01]  /*2a30*/  ISETP.GT.U32.AND P4, PT, R6, R115, PT ;  /* 0x000000730600720c */ /* 0x000fe20003f84070 */
[----:B------:R-:W-:Y:S01]  /*2a40*/  IMAD.HI.U32 R2, R7, R32, RZ ;  /* 0x0000002007027227 */ /* 0x000fe200078e00ff */
[----:B------:R-:W-:-:S03]  /*2a50*/  ISETP.GE.AND P2, PT, R94, RZ, PT ;  /* 0x000000ff5e00720c */ /* 0x000fc60003f46270 */
[----:B------:R-:W-:Y:S01]  /*2a60*/  IMAD.HI.U32 R0, R7, R34, RZ ;  /* 0x0000002207007227 */ /* 0x000fe200078e00ff */
[C---:B------:R-:W-:Y:S02]  /*2a70*/  LOP3.LUT R87, R134.reuse, 0xa4, RZ, 0xfc, !PT ;  /* 0x000000a486577812 */ /* 0x040fe400078efcff */
[----:B------:R-:W-:Y:S01]  /*2a80*/  IABS R36, R88 ;  /* 0x0000005800247213 */ /* 0x000fe20000000000 */
[----:B--2---:R-:W-:Y:S02]  /*2a90*/  IMAD.MOV R79, RZ, RZ, -R2 ;  /* 0x000000ffff4f7224 */ /* 0x004fe400078e0a02 */
[----:B------:R-:W-:Y:S01]  /*2aa0*/  IMAD.MOV R77, RZ, RZ, -R0 ;  /* 0x000000ffff4d7224 */ /* 0x000fe200078e0a00 */
[----:B------:R-:W-:Y:S01]  /*2ab0*/  IABS R38, R87 ;  /* 0x0000005700267213 */ /* 0x000fe20000000000 */
[----:B------:R-:W-:Y:S01]  /*2ac0*/  @!P5 IMAD.IADD R71, R71, 0x1, -R6 ;  /* 0x000000014747d824 */ /* 0x000fe200078e0a06 */
[----:B------:R-:W-:Y:S01]  /*2ad0*/  LOP3.LUT R86, R134, 0xa8, RZ, 0xfc, !PT ;  /* 0x000000a886567812 */ /* 0x000fe200078efcff */
[C---:B------:R-:W-:Y:S01]  /*2ae0*/  IMAD R32, R6.reuse, R79, R32 ;  /* 0x0000004f06207224 */ /* 0x040fe200078e0220 */
[----:B------:R-:W-:Y:S01]  /*2af0*/  ISETP.GE.AND P5, PT, R93, RZ, PT ;  /* 0x000000ff5d00720c */ /* 0x000fe20003fa6270 */
[----:B------:R-:W-:-:S02]  /*2b00*/  IMAD R34, R6, R77, R34 ;  /* 0x0000004d06227224 */ /* 0x000fc400078e0222 */
[----:B------:R-:W-:Y:S01]  /*2b10*/  IMAD.HI.U32 R0, R7, R36, RZ ;  /* 0x0000002407007227 */ /* 0x000fe200078e00ff */
[----:B------:R-:W-:-:S03]  /*2b20*/  IABS R40, R86 ;  /* 0x0000005600287213 */ /* 0x000fc60000000000 */
[--C-:B------:R-:W-:Y:S02]  /*2b30*/  @!P3 IMAD.IADD R113, R113, 0x1, -R6.reuse ;  /* 0x000000017171b824 */ /* 0x100fe400078e0a06 */
[----:B------:R-:W-:Y:S01]  /*2b40*/  @!P6 IMAD.IADD R30, R30, 0x1, -R6 ;  /* 0x000000011e1ee824 */ /* 0x000fe200078e0a06 */
[----:B------:R-:W-:Y:S01]  /*2b50*/  ISETP.GE.AND P6, PT, R92, RZ, PT ;  /* 0x000000ff5c00720c */ /* 0x000fe20003fc6270 */
[----:B------:R-:W-:Y:S01]  /*2b60*/  IMAD.HI.U32 R2, R7, R38, RZ ;  /* 0x0000002607027227 */ /* 0x000fe200078e00ff */
[----:B------:R-:W-:-:S03]  /*2b70*/  ISETP.GT.U32.AND P3, PT, R6, R32, PT ;  /* 0x000000200600720c */ /* 0x000fc60003f64070 */
[----:B------:R-:W-:Y:S02]  /*2b80*/  IMAD.MOV R77, RZ, RZ, -R0 ;  /* 0x000000ffff4d7224 */ /* 0x000fe400078e0a00 */
[----:B------:R-:W-:Y:S01]  /*2b90*/  @!P4 IMAD.IADD R115, R115, 0x1, -R6 ;  /* 0x000000017373c824 */ /* 0x000fe200078e0a06 */
[C---:B------:R-:W-:Y:S01]  /*2ba0*/  ISETP.GT.U32.AND P4, PT, R6.reuse, R34, PT ;  /* 0x000000220600720c */ /* 0x040fe20003f84070 */
[----:B------:R-:W-:Y:S01]  /*2bb0*/  @!P2 IMAD.MOV R113, RZ, RZ, -R113 ;  /* 0x000000ffff71a224 */ /* 0x000fe200078e0a71 */
[----:B------:R-:W-:Y:S01]  /*2bc0*/  ISETP.GT.U32.AND P2, PT, R6, R30, PT ;  /* 0x0000001e0600720c */ /* 0x000fe20003f44070 */
[----:B------:R-:W-:Y:S02]  /*2bd0*/  IMAD.MOV R3, RZ, RZ, -R2 ;  /* 0x000000ffff037224 */ /* 0x000fe400078e0a02 */
[----:B------:R-:W-:-:S04]  /*2be0*/  IMAD.HI.U32 R0, R7, R40, RZ ;  /* 0x0000002807007227 */ /* 0x000fc800078e00ff */
[C---:B------:R-:W-:Y:S02]  /*2bf0*/  IMAD R36, R6.reuse, R77, R36 ;  /* 0x0000004d06247224 */ /* 0x040fe400078e0224 */
[----:B------:R-:W-:Y:S02]  /*2c00*/  IMAD.MOV.U32 R28, RZ, RZ, R71 ;  /* 0x000000ffff1c7224 */ /* 0x000fe400078e0047 */
[C---:B------:R-:W-:Y:S02]  /*2c10*/  IMAD R38, R6.reuse, R3, R38 ;  /* 0x0000000306267224 */ /* 0x040fe400078e0226 */
[----:B------:R-:W-:Y:S02]  /*2c20*/  IMAD.MOV R77, RZ, RZ, -R0 ;  /* 0x000000ffff4d7224 */ /* 0x000fe400078e0a00 */
[----:B------:R-:W-:Y:S01]  /*2c30*/  @!P5 IMAD.MOV R28, RZ, RZ, -R28 ;  /* 0x000000ffff1cd224 */ /* 0x000fe200078e0a1c */
[C---:B------:R-:W-:Y:S01]  /*2c40*/  ISETP.GT.U32.AND P5, PT, R6.reuse, R36, PT ;  /* 0x000000240600720c */ /* 0x040fe20003fa4070 */
[----:B------:R-:W-:-:S02]  /*2c50*/  IMAD R40, R6, R77, R40 ;  /* 0x0000004d06287224 */ /* 0x000fc400078e0228 */
[----:B------:R-:W-:Y:S01]  /*2c60*/  @!P6 IMAD.MOV R115, RZ, RZ, -R115 ;  /* 0x000000ffff73e224 */ /* 0x000fe200078e0a73 */
[----:B------:R-:W-:Y:S01]  /*2c70*/  ISETP.GT.U32.AND P6, PT, R6, R38, PT ;  /* 0x000000260600720c */ /* 0x000fe20003fc4070 */
[--C-:B------:R-:W-:Y:S01]  /*2c80*/  @!P3 IMAD.IADD R32, R32, 0x1, -R6.reuse ;  /* 0x000000012020b824 */ /* 0x100fe200078e0a06 */
[----:B------:R-:W-:Y:S01]  /*2c90*/  LOP3.LUT R85, R134, 0xac, RZ, 0xfc, !PT ;  /* 0x000000ac86557812 */ /* 0x000fe200078efcff */
[--C-:B------:R-:W-:Y:S02]  /*2ca0*/  @!P4 IMAD.IADD R34, R34, 0x1, -R6.reuse ;  /* 0x000000012222c824 */ /* 0x100fe400078e0a06 */
[----:B------:R-:W-:Y:S01]  /*2cb0*/  @!P2 IMAD.IADD R30, R30, 0x1, -R6 ;  /* 0x000000011e1ea824 */ /* 0x000fe200078e0a06 */
[C---:B------:R-:W-:Y:S02]  /*2cc0*/  ISETP.GT.U32.AND P2, PT, R6.reuse, R40, PT ;  /* 0x000000280600720c */ /* 0x040fe40003f44070 */
[----:B------:R-:W-:Y:S02]  /*2cd0*/  IABS R42, R85 ;  /* 0x00000055002a7213 */ /* 0x000fe40000000000 */
[----:B------:R-:W-:-:S02]  /*2ce0*/  ISETP.GT.U32.AND P3, PT, R6, R32, PT ;  /* 0x000000200600720c */ /* 0x000fc40003f64070 */
[----:B------:R-:W-:Y:S01]  /*2cf0*/  ISETP.GT.U32.AND P4, PT, R6, R34, PT ;  /* 0x000000220600720c */ /* 0x000fe20003f84070 */
[--C-:B------:R-:W-:Y:S01]  /*2d00*/  @!P5 IMAD.IADD R36, R36, 0x1, -R6.reuse ;  /* 0x000000012424d824 */ /* 0x100fe200078e0a06 */
[----:B------:R-:W-:Y:S01]  /*2d10*/  LOP3.LUT R84, R134, 0xb0, RZ, 0xfc, !PT ;  /* 0x000000b086547812 */ /* 0x000fe200078efcff */
[----:B------:R-:W-:Y:S01]  /*2d20*/  IMAD.HI.U32 R2, R7, R42, RZ ;  /* 0x0000002a07027227 */ /* 0x000fe200078e00ff */
[----:B------:R-:W-:Y:S02]  /*2d30*/  ISETP.GE.AND P5, PT, R89, RZ, PT ;  /* 0x000000ff5900720c */ /* 0x000fe40003fa6270 */
[----:B------:R-:W-:Y:S01]  /*2d40*/  IABS R44, R84 ;  /* 0x00000054002c7213 */ /* 0x000fe20000000000 */
[----:B------:R-:W-:Y:S02]  /*2d50*/  @!P6 IMAD.IADD R38, R38, 0x1, -R6 ;  /* 0x000000012626e824 */ /* 0x000fe400078e0a06 */
[----:B------:R-:W-:Y:S02]  /*2d60*/  IMAD.MOV R79, RZ, RZ, -R2 ;  /* 0x000000ffff4f7224 */ /* 0x000fe400078e0a02 */
[----:B------:R-:W-:Y:S01]  /*2d70*/  @!P2 IMAD.IADD R40, R40, 0x1, -R6 ;  /* 0x000000012828a824 */ /* 0x000fe200078e0a06 */
[C---:B------:R-:W-:Y:S01]  /*2d80*/  ISETP.GT.U32.AND P2, PT, R6.reuse, R38, PT ;  /* 0x000000260600720c */ /* 0x040fe20003f44070 */
[----:B------:R-:W-:Y:S01]  /*2d90*/  IMAD.HI.U32 R3, R7, R44, RZ ;  /* 0x0000002c07037227 */ /* 0x000fe200078e00ff */
[----:B------:R-:W-:-:S03]  /*2da0*/  ISETP.GT.U32.AND P6, PT, R6, R36, PT ;  /* 0x000000240600720c */ /* 0x000fc60003fc4070 */
[----:B------:R-:W-:Y:S02]  /*2db0*/  IMAD R42, R6, R79, R42 ;  /* 0x0000004f062a7224 */ /* 0x000fe400078e022a */
[--C-:B------:R-:W-:Y:S01]  /*2dc0*/  @!P3 IMAD.IADD R32, R32, 0x1, -R6.reuse ;  /* 0x000000012020b824 */ /* 0x100fe200078e0a06 */
[----:B------:R-:W-:Y:S01]  /*2dd0*/  ISETP.GE.AND P3, PT, R91, RZ, PT ;  /* 0x000000ff5b00720c */ /* 0x000fe20003f66270 */
[----:B------:R-:W-:Y:S01]  /*2de0*/  @!P4 IMAD.IADD R34, R34, 0x1, -R6 ;  /* 0x000000012222c824 */ /* 0x000fe200078e0a06 */
[----:B------:R-:W-:Y:S01]  /*2df0*/  LOP3.LUT R83, R134, 0xb4, RZ, 0xfc, !PT ;  /* 0x000000b486537812 */ /* 0x000fe200078efcff */
[----:B------:R-:W-:Y:S01]  /*2e00*/  IMAD.MOV R3, RZ, RZ, -R3 ;  /* 0x000000ffff037224 */ /* 0x000fe200078e0a03 */
[----:B------:R-:W-:Y:S01]  /*2e10*/  ISETP.GE.AND P4, PT, R90, RZ, PT ;  /* 0x000000ff5a00720c */ /* 0x000fe20003f86270 */
[----:B------:R-:W-:Y:S01]  /*2e20*/  @!P5 IMAD.MOV R34, RZ, RZ, -R34 ;  /* 0x000000ffff22d224 */ /* 0x000fe200078e0a22 */
[C---:B------:R-:W-:Y:S01]  /*2e30*/  ISETP.GT.U32.AND P5, PT, R6.reuse, R42, PT ;  /* 0x0000002a0600720c */ /* 0x040fe20003fa4070 */
[----:B------:R-:W-:Y:S01]  /*2e40*/  IMAD R44, R6, R3, R44 ;  /* 0x00000003062c7224 */ /* 0x000fe200078e022c */
[----:B------:R-:W-:-:S02]  /*2e50*/  IABS R46, R83 ;  /* 0x00000053002e7213 */ /* 0x000fc40000000000 */
[----:B------:R-:W-:Y:S01]  /*2e60*/  LOP3.LUT R82, R134, 0xb8, RZ, 0xfc, !PT ;  /* 0x000000b886527812 */ /* 0x000fe200078efcff */
[----:B------:R-:W-:Y:S01]  /*2e70*/  @!P2 IMAD.IADD R38, R38, 0x1, -R6 ;  /* 0x000000012626a824 */ /* 0x000fe200078e0a06 */
[----:B------:R-:W-:Y:S01]  /*2e80*/  LOP3.LUT R81, R134, 0xbc, RZ, 0xfc, !PT ;  /* 0x000000bc86517812 */ /* 0x000fe200078efcff */
[----:B------:R-:W-:Y:S01]  /*2e90*/  IMAD.HI.U32 R0, R7, R46, RZ ;  /* 0x0000002e07007227 */ /* 0x000fe200078e00ff */
[----:B------:R-:W-:Y:S02]  /*2ea0*/  IABS R48, R82 ;  /* 0x0000005200307213 */ /* 0x000fe40000000000 */
[----:B------:R-:W-:Y:S01]  /*2eb0*/  ISETP.GT.U32.AND P2, PT, R6, R44, PT ;  /* 0x0000002c0600720c */ /* 0x000fe20003f44070 */
[----:B------:R-:W-:Y:S01]  /*2ec0*/  @!P3 IMAD.MOV R30, RZ, RZ, -R30 ;  /* 0x000000ffff1eb224 */ /* 0x000fe200078e0a1e */
[----:B------:R-:W-:Y:S01]  /*2ed0*/  IABS R117, R81 ;  /* 0x0000005100757213 */ /* 0x000fe20000000000 */
[----:B------:R-:W-:Y:S01]  /*2ee0*/  @!P6 IMAD.IADD R36, R36, 0x1, -R6 ;  /* 0x000000012424e824 */ /* 0x000fe200078e0a06 */
[----:B------:R-:W-:Y:S01]  /*2ef0*/  ISETP.GT.U32.AND P3, PT, R6, R40, PT ;  /* 0x000000280600720c */ /* 0x000fe20003f64070 */
[----:B------:R-:W-:Y:S01]  /*2f00*/  IMAD.MOV R3, RZ, RZ, -R0 ;  /* 0x000000ffff037224 */ /* 0x000fe200078e0a00 */
[----:B------:R-:W-:Y:S01]  /*2f10*/  ISETP.GE.AND P6, PT, R87, RZ, PT ;  /* 0x000000ff5700720c */ /* 0x000fe20003fc6270 */
[----:B------:R-:W-:Y:S01]  /*2f20*/  @!P4 IMAD.MOV R32, RZ, RZ, -R32 ;  /* 0x000000ffff20c224 */ /* 0x000fe200078e0a20 */
[----:B------:R-:W-:Y:S01]  /*2f30*/  ISETP.GE.AND P4, PT, R88, RZ, PT ;  /* 0x000000ff5800720c */ /* 0x000fe20003f86270 */
[----:B------:R-:W-:-:S04]  /*2f40*/  IMAD.HI.U32 R2, R7, R48, RZ ;  /* 0x0000003007027227 */ /* 0x000fc800078e00ff */
[----:B------:R-:W-:Y:S01]  /*2f50*/  @!P5 IMAD.IADD R42, R42, 0x1, -R6 ;  /* 0x000000012a2ad824 */ /* 0x000fe200078e0a06 */
[----:B------:R-:W-:Y:S01]  /*2f60*/  ISETP.GE.AND P5, PT, R86, RZ, PT ;  /* 0x000000ff5600720c */ /* 0x000fe20003fa6270 */
[----:B------:R-:W-:Y:S02]  /*2f70*/  IMAD R46, R6, R3, R46 ;  /* 0x00000003062e7224 */ /* 0x000fe400078e022e */
[----:B------:R-:W-:Y:S01]  /*2f80*/  IMAD.HI.U32 R0, R7, R117, RZ ;  /* 0x0000007507007227 */ /* 0x000fe200078e00ff */
[----:B------:R-:W-:-:S03]  /*2f90*/  LOP3.LUT R80, R134, 0xc0, RZ, 0xfc, !PT ;  /* 0x000000c086507812 */ /* 0x000fc600078efcff */
[----:B------:R-:W-:Y:S02]  /*2fa0*/  IMAD.MOV R3, RZ, RZ, -R2 ;  /* 0x000000ffff037224 */ /* 0x000fe400078e0a02 */
[----:B------:R-:W-:Y:S02]  /*2fb0*/  IMAD.MOV R0, RZ, RZ, -R0 ;  /* 0x000000ffff007224 */ /* 0x000fe400078e0a00 */
[----:B------:R-:W-:Y:S01]  /*2fc0*/  IMAD R48, R6, R3, R48 ;  /* 0x0000000306307224 */ /* 0x000fe200078e0230 */
[----:B------:R-:W-:Y:S01]  /*2fd0*/  IABS R139, R80 ;  /* 0x00000050008b7213 */ /* 0x000fe20000000000 */
[--C-:B------:R-:W-:Y:S02]  /*2fe0*/  @!P2 IMAD.IADD R44, R44, 0x1, -R6.reuse ;  /* 0x000000012c2ca824 */ /* 0x100fe400078e0a06 */
[----:B------:R-:W-:Y:S02]  /*2ff0*/  IMAD R117, R6, R0, R117 ;  /* 0x0000000006757224 */ /* 0x000fe400078e0275 */
[----:B------:R-:W-:-:S02]  /*3000*/  @!P3 IMAD.IADD R40, R40, 0x1, -R6 ;  /* 0x000000012828b824 */ /* 0x000fc400078e0a06 */
[----:B------:R-:W-:Y:S01]  /*3010*/  @!P6 IMAD.MOV R38, RZ, RZ, -R38 ;  /* 0x000000ffff26e224 */ /* 0x000fe200078e0a26 */
[C---:B------:R-:W-:Y:S01]  /*3020*/  ISETP.GT.U32.AND P6, PT, R6.reuse, R48, PT ;  /* 0x000000300600720c */ /* 0x040fe20003fc4070 */
[----:B------:R-:W-:Y:S01]  /*3030*/  @!P4 IMAD.MOV R36, RZ, RZ, -R36 ;  /* 0x000000ffff24c224 */ /* 0x000fe200078e0a24 */
[----:B------:R-:W-:Y:S01]  /*3040*/  ISETP.GT.U32.AND P4, PT, R6, R44, PT ;  /* 0x0000002c0600720c */ /* 0x000fe20003f84070 */
[----:B------:R-:W-:-:S04]  /*3050*/  IMAD.HI.U32 R0, R7, R139, RZ ;  /* 0x0000008b07007227 */ /* 0x000fc800078e00ff */
[----:B------:R-:W-:Y:S01]  /*3060*/  @!P5 IMAD.MOV R40, RZ, RZ, -R40 ;  /* 0x000000ffff28d224 */ /* 0x000fe200078e0a28 */
[C---:B------:R-:W-:Y:S01]  /*3070*/  ISETP.GT.U32.AND P5, PT, R6.reuse, R117, PT ;  /* 0x000000750600720c */ /* 0x040fe20003fa4070 */
[----:B------:R-:W-:Y:S01]  /*3080*/  IMAD.MOV R0, RZ, RZ, -R0 ;  /* 0x000000ffff007224 */ /* 0x000fe200078e0a00 */
[----:B------:R-:W-:Y:S02]  /*3090*/  ISETP.GT.U32.AND P3, PT, R6, R46, PT ;  /* 0x0000002e0600720c */ /* 0x000fe40003f64070 */
[----:B------:R-:W-:Y:S01]  /*30a0*/  LOP3.LUT R79, R134, 0xc4, RZ, 0xfc, !PT ;  /* 0x000000c4864f7812 */ /* 0x000fe200078efcff */
[----:B------:R-:W-:Y:S02]  /*30b0*/  IMAD R139, R6, R0, R139 ;  /* 0x00000000068b7224 */ /* 0x000fe400078e028b */
[--C-:B------:R-:W-:Y:S01]  /*30c0*/  @!P6 IMAD.IADD R48, R48, 0x1, -R6.reuse ;  /* 0x000000013030e824 */ /* 0x100fe200078e0a06 */
[----:B------:R-:W-:Y:S01]  /*30d0*/  IABS R141, R79 ;  /* 0x0000004f008d7213 */ /* 0x000fe20000000000 */
[----:B------:R-:W-:Y:S01]  /*30e0*/  @!P4 IMAD.IADD R44, R44, 0x1, -R6 ;  /* 0x000000012c2cc824 */ /* 0x000fe200078e0a06 */
[----:B------:R-:W-:-:S02]  /*30f0*/  ISETP.GT.U32.AND P2, PT, R6, R42, PT ;  /* 0x0000002a0600720c */ /* 0x000fc40003f44070 */
[C---:B------:R-:W-:Y:S01]  /*3100*/  ISETP.GT.U32.AND P4, PT, R6.reuse, R139, PT ;  /* 0x0000008b0600720c */ /* 0x040fe20003f84070 */
[----:B------:R-:W-:Y:S01]  /*3110*/  @!P5 IMAD.IADD R117, R117, 0x1, -R6 ;  /* 0x000000017575d824 */ /* 0x000fe200078e0a06 */
[----:B------:R-:W-:Y:S01]  /*3120*/  ISETP.GT.U32.AND P5, PT, R6, R48, PT ;  /* 0x000000300600720c */ /* 0x000fe20003fa4070 */
[----:B------:R-:W-:Y:S01]  /*3130*/  IMAD.HI.U32 R2, R7, R141, RZ ;  /* 0x0000008d07027227 */ /* 0x000fe200078e00ff */
[----:B------:R-:W-:-:S03]  /*3140*/  LOP3.LUT R77, R134, 0xcc, RZ, 0xfc, !PT ;  /* 0x000000cc864d7812 */ /* 0x000fc600078efcff */
[----:B------:R-:W-:Y:S02]  /*3150*/  @!P3 IMAD.IADD R46, R46, 0x1, -R6 ;  /* 0x000000012e2eb824 */ /* 0x000fe400078e0a06 */
[----:B------:R-:W-:Y:S01]  /*3160*/  IMAD.MOV R2, RZ, RZ, -R2 ;  /* 0x000000ffff027224 */ /* 0x000fe200078e0a02 */
[----:B------:R-:W-:Y:S02]  /*3170*/  LOP3.LUT R78, R134, 0xc8, RZ, 0xfc, !PT ;  /* 0x000000c8864e7812 */ /* 0x000fe400078efcff */
[C---:B------:R-:W-:Y:S01]  /*3180*/  ISETP.GT.U32.AND P3, PT, R6.reuse, R46, PT ;  /* 0x0000002e0600720c */ /* 0x040fe20003f64070 */
[----:B------:R-:W-:Y:S01]  /*3190*/  IMAD R141, R6, R2, R141 ;  /* 0x00000002068d7224 */ /* 0x000fe200078e028d */
[----:B------:R-:W-:Y:S01]  /*31a0*/  IABS R145, R77 ;  /* 0x0000004d00917213 */ /* 0x000fe20000000000 */
[--C-:B------:R-:W-:Y:S01]  /*31b0*/  @!P2 IMAD.IADD R42, R42, 0x1, -R6.reuse ;  /* 0x000000012a2aa824 */ /* 0x100fe200078e0a06 */
[----:B------:R-:W-:Y:S01]  /*31c0*/  IABS R143, R78 ;  /* 0x0000004e008f7213 */ /* 0x000fe20000000000 */
[--C-:B------:R-:W-:Y:S01]  /*31d0*/  @!P4 IMAD.IADD R139, R139, 0x1, -R6.reuse ;  /* 0x000000018b8bc824 */ /* 0x100fe200078e0a06 */
[----:B------:R-:W-:Y:S01]  /*31e0*/  ISETP.GE.AND P2, PT, R85, RZ, PT ;  /* 0x000000ff5500720c */ /* 0x000fe20003f46270 */
[----:B------:R-:W-:Y:S01]  /*31f0*/  @!P5 IMAD.IADD R48, R48, 0x1, -R6 ;  /* 0x000000013030d824 */ /* 0x000fe200078e0a06 */
[C---:B------:R-:W-:Y:S01]  /*3200*/  ISETP.GT.U32.AND P5, PT, R6.reuse, R141, PT ;  /* 0x0000008d0600720c */ /* 0x040fe20003fa4070 */
[----:B------:R-:W-:Y:S01]  /*3210*/  IMAD.HI.U32 R0, R7, R145, RZ ;  /* 0x0000009107007227 */ /* 0x000fe200078e00ff */
[----:B------:R-:W-:-:S03]  /*3220*/  ISETP.GT.U32.AND P4, PT, R6, R139, PT ;  /* 0x0000008b0600720c */ /* 0x000fc60003f84070 */
[----:B------:R-:W-:Y:S01]  /*3230*/  IMAD.HI.U32 R3, R7, R143, RZ ;  /* 0x0000008f07037227 */ /* 0x000fe200078e00ff */
[----:B------:R-:W-:-:S03]  /*3240*/  LOP3.LUT R76, R134, 0xd0, RZ, 0xfc, !PT ;  /* 0x000000d0864c7812 */ /* 0x000fc600078efcff */
[----:B------:R-:W-:Y:S02]  /*3250*/  IMAD.MOV R0, RZ, RZ, -R0 ;  /* 0x000000ffff007224 */ /* 0x000fe400078e0a00 */
[----:B------:R-:W-:Y:S02]  /*3260*/  IMAD.MOV R3, RZ, RZ, -R3 ;  /* 0x000000ffff037224 */ /* 0x000fe400078e0a03 */
[----:B------:R-:W-:Y:S01]  /*3270*/  @!P3 IMAD.IADD R46, R46, 0x1, -R6 ;  /* 0x000000012e2eb824 */ /* 0x000fe200078e0a06 */
[----:B------:R-:W-:Y:S01]  /*3280*/  ISETP.GE.AND P3, PT, R84, RZ, PT ;  /* 0x000000ff5400720c */ /* 0x000fe20003f66270 */
[C---:B------:R-:W-:Y:S02]  /*3290*/  IMAD R145, R6.reuse, R0, R145 ;  /* 0x0000000006917224 */ /* 0x040fe400078e0291 */
[C---:B------:R-:W-:Y:S02]  /*32a0*/  IMAD R143, R6.reuse, R3, R143 ;  /* 0x00000003068f7224 */ /* 0x040fe400078e028f */
[----:B------:R-:W-:Y:S01]  /*32b0*/  @!P2 IMAD.MOV R42, RZ, RZ, -R42 ;  /* 0x000000ffff2aa224 */ /* 0x000fe200078e0a2a */
[----:B------:R-:W-:Y:S01]  /*32c0*/  ISETP.GT.U32.AND P2, PT, R6, R117, PT ;  /* 0x000000750600720c */ /* 0x000fe20003f44070 */
[--C-:B------:R-:W-:Y:S01]  /*32d0*/  @!P5 IMAD.IADD R141, R141, 0x1, -R6.reuse ;  /* 0x000000018d8dd824 */ /* 0x100fe200078e0a06 */
[----:B------:R-:W-:Y:S01]  /*32e0*/  IABS R147, R76 ;  /* 0x0000004c00937213 */ /* 0x000fe20000000000 */
[----:B------:R-:W-:Y:S01]  /*32f0*/  @!P4 IMAD.IADD R139, R139, 0x1, -R6 ;  /* 0x000000018b8bc824 */ /* 0x000fe200078e0a06 */
[----:B------:R-:W-:-:S02]  /*3300*/  ISETP.GE.AND P6, PT, R83, RZ, PT ;  /* 0x000000ff5300720c */ /* 0x000fc40003fc6270 */
[C---:B------:R-:W-:Y:S02]  /*3310*/  ISETP.GT.U32.AND P5, PT, R6.reuse, R145, PT ;  /* 0x000000910600720c */ /* 0x040fe40003fa4070 */
[----:B------:R-:W-:Y:S01]  /*3320*/  ISETP.GT.U32.AND P4, PT, R6, R143, PT ;  /* 0x0000008f0600720c */ /* 0x000fe20003f84070 */
[----:B------:R-:W-:Y:S01]  /*3330*/  IMAD.HI.U32 R0, R7, R147, RZ ;  /* 0x0000009307007227 */ /* 0x000fe200078e00ff */
[C---:B------:R-:W-:Y:S02]  /*3340*/  LOP3.LUT R75, R134.reuse, 0xd4, RZ, 0xfc, !PT ;  /* 0x000000d4864b7812 */ /* 0x040fe400078efcff */
[----:B------:R-:W-:Y:S01]  /*3350*/  LOP3.LUT R74, R134, 0xd8, RZ, 0xfc, !PT ;  /* 0x000000d8864a7812 */ /* 0x000fe200078efcff */
[----:B------:R-:W-:Y:S01]  /*3360*/  IMAD.MOV R0, RZ, RZ, -R0 ;  /* 0x000000ffff007224 */ /* 0x000fe200078e0a00 */
[----:B------:R-:W-:Y:S01]  /*3370*/  IABS R149, R75 ;  /* 0x0000004b00957213 */ /* 0x000fe20000000000 */
[----:B------:R-:W-:Y:S01]  /*3380*/  @!P3 IMAD.MOV R44, RZ, RZ, -R44 ;  /* 0x000000ffff2cb224 */ /* 0x000fe200078e0a2c */
[----:B------:R-:W-:Y:S01]  /*3390*/  ISETP.GE.AND P3, PT, R82, RZ, PT ;  /* 0x000000ff5200720c */ /* 0x000fe20003f66270 */
[----:B------:R-:W-:Y:S01]  /*33a0*/  @!P2 IMAD.IADD R117, R117, 0x1, -R6 ;  /* 0x000000017575a824 */ /* 0x000fe200078e0a06 */
[----:B------:R-:W-:Y:S01]  /*33b0*/  IABS R151, R74 ;  /* 0x0000004a00977213 */ /* 0x000fe20000000000 */
[----:B------:R-:W-:Y:S01]  /*33c0*/  IMAD R147, R6, R0, R147 ;  /* 0x0000000006937224 */ /* 0x000fe200078e0293 */
[----:B------:R-:W-:Y:S01]  /*33d0*/  ISETP.GE.AND P2, PT, R80, RZ, PT ;  /* 0x000000ff5000720c */ /* 0x000fe20003f46270 */
[----:B------:R-:W-:-:S04]  /*33e0*/  IMAD.HI.U32 R0, R7, R149, RZ ;  /* 0x0000009507007227 */ /* 0x000fc800078e00ff */
[----:B------:R-:W-:Y:S01]  /*33f0*/  @!P6 IMAD.MOV R46, RZ, RZ, -R46 ;  /* 0x000000ffff2ee224 */ /* 0x000fe200078e0a2e */
[----:B------:R-:W-:Y:S01]  /*3400*/  ISETP.GE.AND P6, PT, R81, RZ, PT ;  /* 0x000000ff5100720c */ /* 0x000fe20003fc6270 */
[--C-:B------:R-:W-:Y:S02]  /*3410*/  @!P5 IMAD.IADD R145, R145, 0x1, -R6.reuse ;  /* 0x000000019191d824 */ /* 0x100fe400078e0a06 */
[----:B------:R-:W-:Y:S01]  /*3420*/  @!P4 IMAD.IADD R143, R143, 0x1, -R6 ;  /* 0x000000018f8fc824 */ /* 0x000fe200078e0a06 */
[C---:B------:R-:W-:Y:S01]  /*3430*/  ISETP.GT.U32.AND P4, PT, R6.reuse, R141, PT ;  /* 0x0000008d0600720c */ /* 0x040fe20003f84070 */
[----:B------:R-:W-:Y:S01]  /*3440*/  IMAD.HI.U32 R2, R7, R151, RZ ;  /* 0x0000009707027227 */ /* 0x000fe200078e00ff */
[----:B------:R-:W-:-:S03]  /*3450*/  ISETP.GT.U32.AND P5, PT, R6, R145, PT ;  /* 0x000000910600720c */ /* 0x000fc60003fa4070 */
[----:B------:R-:W-:Y:S02]  /*3460*/  IMAD.MOV R0, RZ, RZ, -R0 ;  /* 0x000000ffff007224 */ /* 0x000fe400078e0a00 */
[----:B------:R-:W-:Y:S02]  /*3470*/  IMAD.MOV R2, RZ, RZ, -R2 ;  /* 0x000000ffff027224 */ /* 0x000fe400078e0a02 */
[C---:B------:R-:W-:Y:S02]  /*3480*/  IMAD R149, R6.reuse, R0, R149 ;  /* 0x0000000006957224 */ /* 0x040fe400078e0295 */
[----:B------:R-:W-:Y:S01]  /*3490*/  @!P3 IMAD.MOV R48, RZ, RZ, -R48 ;  /* 0x000000ffff30b224 */ /* 0x000fe200078e0a30 */
[----:B------:R-:W-:Y:S01]  /*34a0*/  ISETP.GT.U32.AND P3, PT, R6, R143, PT ;  /* 0x0000008f0600720c */ /* 0x000fe20003f64070 */
[----:B------:R-:W-:Y:S01]  /*34b0*/  IMAD.MOV.U32 R119, RZ, RZ, R117 ;  /* 0x000000ffff777224 */ /* 0x000fe200078e0075 */
[----:B------:R-:W-:Y:S01]  /*34c0*/  LOP3.LUT R73, R134, 0xdc, RZ, 0xfc, !PT ;  /* 0x000000dc86497812 */ /* 0x000fe200078efcff */
[----:B------:R-:W-:-:S02]  /*34d0*/  IMAD R151, R6, R2, R151 ;  /* 0x0000000206977224 */ /* 0x000fc400078e0297 */
[----:B------:R-:W-:Y:S01]  /*34e0*/  @!P2 IMAD.MOV R139, RZ, RZ, -R139 ;  /* 0x000000ffff8ba224 */ /* 0x000fe200078e0a8b */
[C---:B------:R-:W-:Y:S01]  /*34f0*/  ISETP.GT.U32.AND P2, PT, R6.reuse, R149, PT ;  /* 0x000000950600720c */ /* 0x040fe20003f44070 */
[----:B------:R-:W-:Y:S01]  /*3500*/  @!P6 IMAD.MOV R119, RZ, RZ, -R119 ;  /* 0x000000ffff77e224 */ /* 0x000fe200078e0a77 */
[----:B------:R-:W-:Y:S01]  /*3510*/  IABS R153, R73 ;  /* 0x0000004900997213 */ /* 0x000fe20000000000 */
[--C-:B------:R-:W-:Y:S01]  /*3520*/  @!P4 IMAD.IADD R141, R141, 0x1, -R6.reuse ;  /* 0x000000018d8dc824 */ /* 0x100fe200078e0a06 */
[C---:B------:R-:W-:Y:S02]  /*3530*/  ISETP.GT.U32.AND P6, PT, R6.reuse, R147, PT ;  /* 0x000000930600720c */ /* 0x040fe40003fc4070 */
[----:B------:R-:W-:Y:S01]  /*3540*/  ISETP.GT.U32.AND P4, PT, R6, R151, PT ;  /* 0x000000970600720c */ /* 0x000fe20003f84070 */
[----:B------:R-:W-:Y:S01]  /*3550*/  @!P5 IMAD.IADD R145, R145, 0x1, -R6 ;  /* 0x000000019191d824 */ /* 0x000fe200078e0a06 */
[----:B------:R-:W-:Y:S01]  /*3560*/  ISETP.GE.AND P5, PT, R78, RZ, PT ;  /* 0x000000ff4e00720c */ /* 0x000fe20003fa6270 */
[----:B------:R-:W-:Y:S01]  /*3570*/  IMAD.HI.U32 R0, R7, R153, RZ ;  /* 0x0000009907007227 */ /* 0x000fe200078e00ff */
[----:B------:R-:W-:-:S02]  /*3580*/  LOP3.LUT R72, R134, 0xe0, RZ, 0xfc, !PT ;  /* 0x000000e086487812 */ /* 0x000fc400078efcff */
[C---:B------:R-:W-:Y:S01]  /*3590*/  LOP3.LUT R71, R134.reuse, 0xe4, RZ, 0xfc, !PT ;  /* 0x000000e486477812 */ /* 0x040fe200078efcff */
[----:B------:R-:W-:Y:S01]  /*35a0*/  @!P3 IMAD.IADD R143, R143, 0x1, -R6 ;  /* 0x000000018f8fb824 */ /* 0x000fe200078e0a06 */
[----:B------:R-:W-:Y:S01]  /*35b0*/  ISETP.GE.AND P3, PT, R79, RZ, PT ;  /* 0x000000ff4f00720c */ /* 0x000fe20003f66270 */
[----:B------:R-:W-:Y:S01]  /*35c0*/  IMAD.MOV R0, RZ, RZ, -R0 ;  /* 0x000000ffff007224 */ /* 0x000fe200078e0a00 */
[----:B------:R-:W-:Y:S01]  /*35d0*/  IABS R155, R72 ;  /* 0x00000048009b7213 */ /* 0x000fe20000000000 */
[--C-:B------:R-:W-:Y:S01]  /*35e0*/  @!P2 IMAD.IADD R149, R149, 0x1, -R6.reuse ;  /* 0x000000019595a824 */ /* 0x100fe200078e0a06 */
[----:B------:R-:W-:Y:S02]  /*35f0*/  LOP3.LUT R70, R134, 0xe8, RZ, 0xfc, !PT ;  /* 0x000000e886467812 */ /* 0x000fe400078efcff */
[----:B------:R-:W-:Y:S01]  /*3600*/  IABS R157, R71 ;  /* 0x00000047009d7213 */ /* 0x000fe20000000000 */
[C---:B------:R-:W-:Y:S01]  /*3610*/  IMAD R153, R6.reuse, R0, R153 ;  /* 0x0000000006997224 */ /* 0x040fe200078e0299 */
[----:B------:R-:W-:Y:S01]  /*3620*/  IABS R54, R70 ;  /* 0x0000004600367213 */ /* 0x000fe20000000000 */
[--C-:B------:R-:W-:Y:S01]  /*3630*/  @!P6 IMAD.IADD R147, R147, 0x1, -R6.reuse ;  /* 0x000000019393e824 */ /* 0x100fe200078e0a06 */
[----:B------:R-:W-:Y:S01]  /*3640*/  ISETP.GE.AND P6, PT, R77, RZ, PT ;  /* 0x000000ff4d00720c */ /* 0x000fe20003fc6270 */
[----:B------:R-:W-:Y:S01]  /*3650*/  @!P4 IMAD.IADD R151, R151, 0x1, -R6 ;  /* 0x000000019797c824 */ /* 0x000fe200078e0a06 */
[C---:B------:R-:W-:Y:S01]  /*3660*/  ISETP.GT.U32.AND P4, PT, R6.reuse, R149, PT ;  /* 0x000000950600720c */ /* 0x040fe20003f84070 */
[----:B------:R-:W-:Y:S01]  /*3670*/  IMAD.HI.U32 R2, R7, R155, RZ ;  /* 0x0000009b07027227 */ /* 0x000fe200078e00ff */
[----:B------:R-:W-:-:S03]  /*3680*/  ISETP.GT.U32.AND P2, PT, R6, R147, PT ;  /* 0x000000930600720c */ /* 0x000fc60003f44070 */
[----:B------:R-:W-:-:S04]  /*3690*/  IMAD.HI.U32 R3, R7, R157, RZ ;  /* 0x0000009d07037227 */ /* 0x000fc800078e00ff */
[----:B------:R-:W-:Y:S01]  /*36a0*/  @!P5 IMAD.MOV R143, RZ, RZ, -R143 ;  /* 0x000000ffff8fd224 */ /* 0x000fe200078e0a8f */
[----:B------:R-:W-:Y:S01]  /*36b0*/  ISETP.GT.U32.AND P5, PT, R6, R153, PT ;  /* 0x000000990600720c */ /* 0x000fe20003fa4070 */
[----:B------:R-:W-:Y:S02]  /*36c0*/  IMAD.MOV R2, RZ, RZ, -R2 ;  /* 0x000000ffff027224 */ /* 0x000fe400078e0a02 */
[----:B------:R-:W-:-:S04]  /*36d0*/  IMAD.HI.U32 R0, R7, R54, RZ ;  /* 0x0000003607007227 */ /* 0x000fc800078e00ff */
[----:B------:R-:W-:Y:S02]  /*36e0*/  IMAD.MOV R3, RZ, RZ, -R3 ;  /* 0x000000ffff037224 */ /* 0x000fe400078e0a03 */
[----:B------:R-:W-:Y:S01]  /*36f0*/  @!P3 IMAD.MOV R141, RZ, RZ, -R141 ;  /* 0x000000ffff8db224 */ /* 0x000fe200078e0a8d */
[C---:B------:R-:W-:Y:S01]  /*3700*/  ISETP.GT.U32.AND P3, PT, R6.reuse, R151, PT ;  /* 0x000000970600720c */ /* 0x040fe20003f64070 */
[----:B------:R-:W-:Y:S02]  /*3710*/  IMAD R155, R6, R2, R155 ;  /* 0x00000002069b7224 */ /* 0x000fe400078e029b */
[----:B------:R-:W-:Y:S01]  /*3720*/  IMAD.MOV R159, RZ, RZ, -R0 ;  /* 0x000000ffff9f7224 */ /* 0x000fe200078e0a00 */
[----:B------:R-:W-:Y:S01]  /*3730*/  LOP3.LUT R69, R134, 0xec, RZ, 0xfc, !PT ;  /* 0x000000ec86457812 */ /* 0x000fe200078efcff */
[C---:B------:R-:W-:Y:S02]  /*3740*/  IMAD R157, R6.reuse, R3, R157 ;  /* 0x00000003069d7224 */ /* 0x040fe400078e029d */
[----:B------:R-:W-:-:S02]  /*3750*/  IMAD R117, R6, R159, R54 ;  /* 0x0000009f06757224 */ /* 0x000fc400078e0236 */
[----:B------:R-:W-:Y:S01]  /*3760*/  @!P6 IMAD.MOV R145, RZ, RZ, -R145 ;  /* 0x000000ffff91e224 */ /* 0x000fe200078e0a91 */
[C---:B------:R-:W-:Y:S01]  /*3770*/  ISETP.GT.U32.AND P6, PT, R6.reuse, R155, PT ;  /* 0x0000009b0600720c */ /* 0x040fe20003fc4070 */
[--C-:B------:R-:W-:Y:S01]  /*3780*/  @!P4 IMAD.IADD R149, R149, 0x1, -R6.reuse ;  /* 0x000000019595c824 */ /* 0x100fe200078e0a06 */
[----:B------:R-:W-:Y:S02]  /*3790*/  IABS R161, R69 ;  /* 0x0000004500a17213 */ /* 0x000fe40000000000 */
[----:B------:R-:W-:Y:S01]  /*37a0*/  ISETP.GT.U32.AND P4, PT, R6, R157, PT ;  /* 0x0000009d0600720c */ /* 0x000fe20003f84070 */
[--C-:B------:R-:W-:Y:S01]  /*37b0*/  @!P2 IMAD.IADD R147, R147, 0x1, -R6.reuse ;  /* 0x000000019393a824 */ /* 0x100fe200078e0a06 */
[----:B------:R-:W-:Y:S01]  /*37c0*/  ISETP.GE.AND P2, PT, R76, RZ, PT ;  /* 0x000000ff4c00720c */ /* 0x000fe20003f46270 */
[----:B------:R-:W-:Y:S01]  /*37d0*/  @!P5 IMAD.IADD R153, R153, 0x1, -R6 ;  /* 0x000000019999d824 */ /* 0x000fe200078e0a06 */
[----:B------:R-:W-:Y:S01]  /*37e0*/  ISETP.GT.U32.AND P5, PT, R6, R117, PT ;  /* 0x000000750600720c */ /* 0x000fe20003fa4070 */
[----:B------:R-:W-:Y:S01]  /*37f0*/  IMAD.HI.U32 R2, R7, R161, RZ ;  /* 0x000000a107027227 */ /* 0x000fe200078e00ff */
[----:B------:R-:W-:-:S03]  /*3800*/  LOP3.LUT R68, R134, 0xf0, RZ, 0xfc, !PT ;  /* 0x000000f086447812 */ /* 0x000fc600078efcff */
[----:B------:R-:W-:Y:S01]  /*3810*/  @!P3 IMAD.IADD R151, R151, 0x1, -R6 ;  /* 0x000000019797b824 */ /* 0x000fe200078e0a06 */
[----:B------:R-:W-:Y:S01]  /*3820*/  ISETP.GE.AND P3, PT, R75, RZ, PT ;  /* 0x000000ff4b00720c */ /* 0x000fe20003f66270 */
[----:B------:R-:W-:Y:S01]  /*3830*/  IMAD.MOV R2, RZ, RZ, -R2 ;  /* 0x000000ffff027224 */ /* 0x000fe200078e0a02 */
[----:B------:R-:W-:Y:S02]  /*3840*/  LOP3.LUT R3, R134, 0xf4, RZ, 0xfc, !PT ;  /* 0x000000f486037812 */ /* 0x000fe400078efcff */
[----:B------:R-:W-:Y:S01]  /*3850*/  IABS R165, R68 ;  /* 0x0000004400a57213 */ /* 0x000fe20000000000 */
[--C-:B------:R-:W-:Y:S01]  /*3860*/  @!P6 IMAD.IADD R155, R155, 0x1, -R6.reuse ;  /* 0x000000019b9be824 */ /* 0x100fe200078e0a06 */
[----:B------:R-:W-:Y:S01]  /*3870*/  IABS R169, R3 ;  /* 0x0000000300a97213 */ /* 0x000fe20000000000 */
[----:B------:R-:W-:Y:S01]  /*3880*/  IMAD R161, R6, R2, R161 ;  /* 0x0000000206a17224 */ /* 0x000fe200078e02a1 */
[----:B------:R-:W-:Y:S01]  /*3890*/  LOP3.LUT R2, R134, 0xf8, RZ, 0xfc, !PT ;  /* 0x000000f886027812 */ /* 0x000fe200078efcff */
[----:B------:R-:W-:Y:S01]  /*38a0*/  @!P4 IMAD.IADD R157, R157, 0x1, -R6 ;  /* 0x000000019d9dc824 */ /* 0x000fe200078e0a06 */
[----:B------:R-:W-:Y:S01]  /*38b0*/  ISETP.GT.U32.AND P4, PT, R6, R153, PT ;  /* 0x000000990600720c */ /* 0x000fe20003f84070 */
[----:B------:R-:W-:Y:S01]  /*38c0*/  IMAD.HI.U32 R50, R7, R165, RZ ;  /* 0x000000a507327227 */ /* 0x000fe200078e00ff */
[----:B------:R-:W-:-:S03]  /*38d0*/  IABS R171, R2 ;  /* 0x0000000200ab7213 */ /* 0x000fc60000000000 */
[----:B------:R-:W-:Y:S01]  /*38e0*/  @!P2 IMAD.MOV R147, RZ, RZ, -R147 ;  /* 0x000000ffff93a224 */ /* 0x000fe200078e0a93 */
[----:B------:R-:W-:Y:S01]  /*38f0*/  ISETP.GT.U32.AND P2, PT, R6, R155, PT ;  /* 0x0000009b0600720c */ /* 0x000fe20003f44070 */
[----:B------:R-:W-:Y:S01]  /*3900*/  @!P5 IMAD.IADD R117, R117, 0x1, -R6 ;  /* 0x000000017575d824 */ /* 0x000fe200078e0a06 */
[----:B------:R-:W-:Y:S01]  /*3910*/  ISETP.GE.AND P6, PT, R74, RZ, PT ;  /* 0x000000ff4a00720c */ /* 0x000fe20003fc6270 */
[----:B------:R-:W-:-:S04]  /*3920*/  IMAD.HI.U32 R52, R7, R169, RZ ;  /* 0x000000a907347227 */ /* 0x000fc800078e00ff */
[----:B------:R-:W-:Y:S02]  /*3930*/  IMAD.MOV R50, RZ, RZ, -R50 ;  /* 0x000000ffff327224 */ /* 0x000fe400078e0a32 */
[----:B------:R-:W-:Y:S01]  /*3940*/  @!P3 IMAD.MOV R149, RZ, RZ, -R149 ;  /* 0x000000ffff95b224 */ /* 0x000fe200078e0a95 */
[C---:B------:R-:W-:Y:S01]  /*3950*/  ISETP.GT.U32.AND P3, PT, R6.reuse, R117, PT ;  /* 0x000000750600720c */ /* 0x040fe20003f64070 */
[----:B------:R-:W-:Y:S01]  /*3960*/  IMAD.MOV R52, RZ, RZ, -R52 ;  /* 0x000000ffff347224 */ /* 0x000fe200078e0a34 */
[C---:B------:R-:W-:Y:S01]  /*3970*/  ISETP.GT.U32.AND P5, PT, R6.reuse, R157, PT ;  /* 0x0000009d0600720c */ /* 0x040fe20003fa4070 */
[----:B------:R-:W-:Y:S02]  /*3980*/  IMAD R165, R6, R50, R165 ;  /* 0x0000003206a57224 */ /* 0x000fe400078e02a5 */
[----:B------:R-:W-:Y:S01]  /*3990*/  IMAD.HI.U32 R50, R7, R171, RZ ;  /* 0x000000ab07327227 */ /* 0x000fe200078e00ff */
[----:B------:R-:W-:-:S03]  /*39a0*/  LOP3.LUT R0, R134, 0xfc, RZ, 0xfc, !PT ;  /* 0x000000fc86007812 */ /* 0x000fc600078efcff */
[C---:B------:R-:W-:Y:S02]  /*39b0*/  IMAD R169, R6.reuse, R52, R169 ;  /* 0x0000003406a97224 */ /* 0x040fe400078e02a9 */
[----:B------:R-:W-:Y:S02]  /*39c0*/  IMAD.MOV R50, RZ, RZ, -R50 ;  /* 0x000000ffff327224 */ /* 0x000fe400078e0a32 */
[--C-:B------:R-:W-:Y:S01]  /*39d0*/  @!P4 IMAD.IADD R153, R153, 0x1, -R6.reuse ;  /* 0x000000019999c824 */ /* 0x100fe200078e0a06 */
[C---:B------:R-:W-:Y:S01]  /*39e0*/  ISETP.GT.U32.AND P4, PT, R6.reuse, R165, PT ;  /* 0x000000a50600720c */ /* 0x040fe20003f84070 */
[--C-:B------:R-:W-:Y:S01]  /*39f0*/  @!P2 IMAD.IADD R155, R155, 0x1, -R6.reuse ;  /* 0x000000019b9ba824 */ /* 0x100fe200078e0a06 */
[----:B------:R-:W-:Y:S01]  /*3a00*/  IABS R189, R0 ;  /* 0x0000000000bd7213 */ /* 0x000fe20000000000 */
[C---:B------:R-:W-:Y:S01]  /*3a10*/  IMAD R171, R6.reuse, R50, R171 ;  /* 0x0000003206ab7224 */ /* 0x040fe200078e02ab */
[C---:B------:R-:W-:Y:S01]  /*3a20*/  ISETP.GT.U32.AND P2, PT, R6.reuse, R169, PT ;  /* 0x000000a90600720c */ /* 0x040fe20003f44070 */
[----:B------:R-:W-:Y:S01]  /*3a30*/  @!P6 IMAD.MOV R151, RZ, RZ, -R151 ;  /* 0x000000ffff97e224 */ /* 0x000fe200078e0a97 */
[C---:B------:R-:W-:Y:S01]  /*3a40*/  ISETP.GT.U32.AND P6, PT, R6.reuse, R161, PT ;  /* 0x000000a10600720c */ /* 0x040fe20003fc4070 */
[--C-:B------:R-:W-:Y:S01]  /*3a50*/  @!P3 IMAD.IADD R117, R117, 0x1, -R6.reuse ;  /* 0x000000017575b824 */ /* 0x100fe200078e0a06 */
[----:B------:R-:W-:Y:S01]  /*3a60*/  ISETP.GE.AND P3, PT, R73, RZ, PT ;  /* 0x000000ff4900720c */ /* 0x000fe20003f66270 */
[----:B------:R-:W-:Y:S01]  /*3a70*/  @!P5 IMAD.IADD R157, R157, 0x1, -R6 ;  /* 0x000000019d9dd824 */ /* 0x000fe200078e0a06 */
[----:B------:R-:W-:Y:S01]  /*3a80*/  ISETP.GT.U32.AND P5, PT, R6, R171, PT ;  /* 0x000000ab0600720c */ /* 0x000fe20003fa4070 */
[----:B------:R-:W-:-:S04]  /*3a90*/  IMAD.HI.U32 R7, R7, R189, RZ ;  /* 0x000000bd07077227 */ /* 0x000fc800078e00ff */
[----:B------:R-:W-:Y:S02]  /*3aa0*/  IMAD.MOV R7, RZ, RZ, -R7 ;  /* 0x000000ffff077224 */ /* 0x000fe400078e0a07 */
[--C-:B------:R-:W-:Y:S01]  /*3ab0*/  @!P4 IMAD.IADD R165, R165, 0x1, -R6.reuse ;  /* 0x00000001a5a5c824 */ /* 0x100fe200078e0a06 */
[----:B------:R-:W-:Y:S01]  /*3ac0*/  ISETP.GE.AND P4, PT, R72, RZ, PT ;  /* 0x000000ff4800720c */ /* 0x000fe20003f86270 */
[C---:B------:R-:W-:Y:S02]  /*3ad0*/  IMAD R189, R6.reuse, R7, R189 ;  /* 0x0000000706bd7224 */ /* 0x040fe400078e02bd */
[--C-:B------:R-:W-:Y:S01]  /*3ae0*/  @!P2 IMAD.IADD R169, R169, 0x1, -R6.reuse ;  /* 0x00000001a9a9a824 */ /* 0x100fe200078e0a06 */
[----:B------:R-:W-:Y:S01]  /*3af0*/  ISETP.GE.AND P2, PT, R71, RZ, PT ;  /* 0x000000ff4700720c */ /* 0x000fe20003f46270 */
[--C-:B------:R-:W-:Y:S01]  /*3b00*/  @!P6 IMAD.IADD R161, R161, 0x1, -R6.reuse ;  /* 0x00000001a1a1e824 */ /* 0x100fe200078e0a06 */
[C---:B------:R-:W-:Y:S01]  /*3b10*/  ISETP.GT.U32.AND P6, PT, R6.reuse, R189, PT ;  /* 0x000000bd0600720c */ /* 0x040fe20003fc4070 */
[----:B------:R-:W-:Y:S01]  /*3b20*/  @!P3 IMAD.MOV R153, RZ, RZ, -R153 ;  /* 0x000000ffff99b224 */ /* 0x000fe200078e0a99 */
[C---:B------:R-:W-:Y:S01]  /*3b30*/  ISETP.GT.U32.AND P3, PT, R6.reuse, R165, PT ;  /* 0x000000a50600720c */ /* 0x040fe20003f64070 */
[----:B------:R-:W-:Y:S01]  /*3b40*/  @!P5 IMAD.IADD R171, R171, 0x1, -R6 ;  /* 0x00000001ababd824 */ /* 0x000fe200078e0a06 */
[----:B------:R-:W-:-:S03]  /*3b50*/  ISETP.GT.U32.AND P5, PT, R6, R161, PT ;  /* 0x000000a10600720c */ /* 0x000fc60003fa4070 */
[----:B------:R-:W-:Y:S01]  /*3b60*/  @!P4 IMAD.MOV R155, RZ, RZ, -R155 ;  /* 0x000000ffff9bc224 */ /* 0x000fe200078e0a9b */
[----:B------:R-:W-:-:S03]  /*3b70*/  ISETP.GT.U32.AND P4, PT, R6, R169, PT ;  /* 0x000000a90600720c */ /* 0x000fc60003f84070 */
[----:B------:R-:W-:Y:S01]  /*3b80*/  @!P2 IMAD.MOV R157, RZ, RZ, -R157 ;  /* 0x000000ffff9da224 */ /* 0x000fe200078e0a9d */
[----:B------:R-:W-:Y:S01]  /*3b90*/  ISETP.GT.U32.AND P2, PT, R6, R171, PT ;  /* 0x000000ab0600720c */ /* 0x000fe20003f44070 */
[--C-:B------:R-:W-:Y:S02]  /*3ba0*/  @!P6 IMAD.IADD R189, R189, 0x1, -R6.reuse ;  /* 0x00000001bdbde824 */ /* 0x100fe400078e0a06 */
[--C-:B------:R-:W-:Y:S01]  /*3bb0*/  @!P3 IMAD.IADD R165, R165, 0x1, -R6.reuse ;  /* 0x00000001a5a5b824 */ /* 0x100fe200078e0a06 */
[----:B------:R-:W-:Y:S01]  /*3bc0*/  ISETP.GE.AND P3, PT, R69, RZ, PT ;  /* 0x000000ff4500720c */ /* 0x000fe20003f66270 */
[--C-:B------:R-:W-:Y:S01]  /*3bd0*/  @!P5 IMAD.IADD R161, R161, 0x1, -R6.reuse ;  /* 0x00000001a1a1d824 */ /* 0x100fe200078e0a06 */
[----:B------:R-:W-:Y:S02]  /*3be0*/  ISETP.GE.AND P5, PT, R70, RZ, PT ;  /* 0x000000ff4600720c */ /* 0x000fe40003fa6270 */
[----:B------:R-:W-:Y:S01]  /*3bf0*/  ISETP.GT.U32.AND P6, PT, R6, R189, PT ;  /* 0x000000bd0600720c */ /* 0x000fe20003fc4070 */
[----:B------:R-:W-:Y:S01]  /*3c00*/  @!P4 IMAD.IADD R169, R169, 0x1, -R6 ;  /* 0x00000001a9a9c824 */ /* 0x000fe200078e0a06 */
[----:B------:R-:W-:Y:S01]  /*3c10*/  ISETP.GE.AND P4, PT, R68, RZ, PT ;  /* 0x000000ff4400720c */ /* 0x000fe20003f86270 */
[----:B------:R-:W-:-:S02]  /*3c20*/  IMAD.MOV.U32 R159, RZ, RZ, R117 ;  /* 0x000000ffff9f7224 */ /* 0x000fc400078e0075 */
[----:B------:R-:W-:Y:S01]  /*3c30*/  @!P2 IMAD.IADD R171, R171, 0x1, -R6 ;  /* 0x00000001ababa824 */ /* 0x000fe200078e0a06 */
[----:B------:R-:W-:-:S03]  /*3c40*/  ISETP.GE.AND P2, PT, R3, RZ, PT ;  /* 0x000000ff0300720c */ /* 0x000fc60003f46270 */
[----:B------:R-:W-:Y:S01]  /*3c50*/  @!P3 IMAD.MOV R161, RZ, RZ, -R161 ;  /* 0x000000ffffa1b224 */ /* 0x000fe200078e0aa1 */
[----:B------:R-:W-:Y:S01]  /*3c60*/  ISETP.GE.AND P3, PT, R0, RZ, PT ;  /* 0x000000ff0000720c */ /* 0x000fe20003f66270 */
[----:B------:R-:W-:Y:S01]  /*3c70*/  @!P5 IMAD.MOV R159, RZ, RZ, -R159 ;  /* 0x000000ffff9fd224 */ /* 0x000fe200078e0a9f */
[----:B------:R-:W-:Y:S01]  /*3c80*/  ISETP.GE.AND P5, PT, R2, RZ, PT ;  /* 0x000000ff0200720c */ /* 0x000fe20003fa6270 */
[----:B------:R-:W-:Y:S01]  /*3c90*/  @!P6 IMAD.IADD R189, R189, 0x1, -R6 ;  /* 0x00000001bdbde824 */ /* 0x000fe200078e0a06 */
[----:B------:R-:W-:Y:S02]  /*3ca0*/  LOP3.LUT R7, R167, 0x1c, RZ, 0xfc, !PT ;  /* 0x0000001ca7077812 */ /* 0x000fe400078efcff */
[----:B------:R-:W-:Y:S01]  /*3cb0*/  LEA R6, P6, R175, R224, 0x1 ;  /* 0x000000e0af067211 */ /* 0x000fe200078c08ff */
[----:B------:R-:W-:Y:S01]  /*3cc0*/  @!P4 IMAD.MOV R165, RZ, RZ, -R165 ;  /* 0x000000ffffa5c224 */ /* 0x000fe200078e0aa5 */
[----:B------:R-:W-:Y:S02]  /*3cd0*/  LOP3.LUT R117, R167, 0x24, RZ, 0xfc, !PT ;  /* 0x00000024a7757812 */ /* 0x000fe400078efcff */
[----:B------:R-:W-:Y:S01]  /*3ce0*/  ISETP.LT.AND P4, PT, R7, R184, P0 ;  /* 0x000000b80700720c */ /* 0x000fe20000781270 */
[----:B------:R-:W-:Y:S01]  /*3cf0*/  @!P2 IMAD.MOV R169, RZ, RZ, -R169 ;  /* 0x000000ffffa9a224 */ /* 0x000fe200078e0aa9 */
[----:B------:R-:W-:-:S02]  /*3d00*/  LEA.HI.X.SX32 R7, R175, R168, 0x1, P6 ;  /* 0x000000a8af077211 */ /* 0x000fc400030f0eff */
[----:B------:R-:W-:Y:S02]  /*3d10*/  ISETP.NE.AND P6, PT, R37, RZ, PT ;  /* 0x000000ff2500720c */ /* 0x000fe40003fc5270 */
[----:B------:R-:W-:Y:S02]  /*3d20*/  LOP3.LUT R238, RZ, R37, RZ, 0x33, !PT ;  /* 0x00000025ffee7212 */ /* 0x000fe400078e33ff */
[----:B------:R-:W-:Y:S02]  /*3d30*/  ISETP.LT.AND P2, PT, R117, R184, P0 ;  /* 0x000000b87500720c */ /* 0x000fe40000741270 */
[----:B------:R-:W-:Y:S01]  /*3d40*/  LOP3.LUT R117, R167, 0x2c, RZ, 0xfc, !PT ;  /* 0x0000002ca7757812 */ /* 0x000fe200078efcff */
[----:B------:R-:W-:Y:S01]  /*3d50*/  @!P3 IMAD.MOV R189, RZ, RZ, -R189 ;  /* 0x000000ffffbdb224 */ /* 0x000fe200078e0abd */
[----:B------:R-:W-:Y:S01]  /*3d60*/  SEL R208, R238, R16, !P6 ;  /* 0x00000010eed07207 */ /* 0x000fe20007000000 */
[----:B------:R-:W-:Y:S01]  /*3d70*/  @!P5 IMAD.MOV R171, RZ, RZ, -R171 ;  /* 0x000000ffffabd224 */ /* 0x000fe200078e0aab */
[----:B------:R-:W-:-:S02]  /*3d80*/  LEA R16, P3, R179, R224, 0x1 ;  /* 0x000000e0b3107211 */ /* 0x000fc400078608ff */
[----:B------:R-:W-:Y:S02]  /*3d90*/  ISETP.LT.AND P5, PT, R117, R184, P0 ;  /* 0x000000b87500720c */ /* 0x000fe400007a1270 */
[C---:B------:R-:W-:Y:S02]  /*3da0*/  SEL R242, R238.reuse, R17, !P6 ;  /* 0x00000011eef27207 */ /* 0x040fe40007000000 */
[----:B------:R-:W-:Y:S02]  /*3db0*/  SEL R244, R238, R18, !P6 ;  /* 0x00000012eef47207 */ /* 0x000fe40007000000 */
[----:B------:R-:W-:Y:S02]  /*3dc0*/  PRMT R178, RZ, 0x7610, R178 ;  /* 0x00007610ffb27816 */ /* 0x000fe400000000b2 */
[----:B------:R-:W-:Y:S02]  /*3dd0*/  LEA.HI.X.SX32 R17, R179, R168, 0x1, P3 ;  /* 0x000000a8b3117211 */ /* 0x000fe400018f0eff */
[----:B------:R-:W-:-:S02]  /*3de0*/  LEA R18, P3, R183, R224, 0x1 ;  /* 0x000000e0b7127211 */ /* 0x000fc400078608ff */
[C---:B------:R-:W-:Y:S01]  /*3df0*/  SEL R228, R238.reuse, R165, !P6 ;  /* 0x000000a5eee47207 */ /* 0x040fe20007000000 */
[----:B------:R0:W2:Y:S01]  /*3e00*/  @P4 LDG.E.U16 R178, desc[UR20][R6.64] ;  /* 0x0000001406b24981 */ /* 0x0000a2000c1e1500 */
[----:B------:R-:W-:Y:S02]  /*3e10*/  LOP3.LUT R165, R167, 0x34, RZ, 0xfc, !PT ;  /* 0x00000034a7a57812 */ /* 0x000fe400078efcff */
[----:B------:R-:W-:Y:S02]  /*3e20*/  SEL R200, R238, R19, !P6 ;  /* 0x00000013eec87207 */ /* 0x000fe40007000000 */
[----:B------:R-:W-:Y:S02]  /*3e30*/  PRMT R180, RZ, 0x7610, R180 ;  /* 0x00007610ffb47816 */ /* 0x000fe400000000b4 */
[----:B------:R-:W-:Y:S02]  /*3e40*/  PRMT R182, RZ, 0x7610, R182 ;  /* 0x00007610ffb67816 */ /* 0x000fe400000000b6 */
[----:B------:R-:W-:-:S02]  /*3e50*/  LEA.HI.X.SX32 R19, R183, R168, 0x1, P3 ;  /* 0x000000a8b7137211 */ /* 0x000fc400018f0eff */
[C---:B------:R-:W-:Y:S01]  /*3e60*/  SEL R158, R238.reuse, R161, !P6 ;  /* 0x000000a1ee9e7207 */ /* 0x040fe20007000000 */
[----:B------:R-:W2:Y:S01]  /*3e70*/  @P2 LDG.E.U16 R180, desc[UR20][R16.64] ;  /* 0x0000001410b42981 */ /* 0x000ea2000c1e1500 */
[----:B------:R-:W-:Y:S02]  /*3e80*/  LOP3.LUT R161, R167, 0x3c, RZ, 0xfc, !PT ;  /* 0x0000003ca7a17812 */ /* 0x000fe400078efcff */
[----:B------:R-:W-:Y:S01]  /*3e90*/  ISETP.LT.AND P4, PT, R165, R184, P0 ;  /* 0x000000b8a500720c */ /* 0x000fe20000781270 */
[----:B------:R-:W2:Y:S01]  /*3ea0*/  @P5 LDG.E.U16 R182, desc[UR20][R18.64] ;  /* 0x0000001412b65981 */ /* 0x000ea2000c1e1500 */
[----:B------:R-:W-:Y:S01]  /*3eb0*/  SEL R204, R238, R12, !P6 ;  /* 0x0000000ceecc7207 */ /* 0x000fe20007000000 */
[----:B------:R-:W-:Y:S01]  /*3ec0*/  IMAD R15, R4, 0x4, R15 ;  /* 0x00000004040f7824 */ /* 0x000fe200078e020f */
[----:B------:R-:W-:Y:S02]  /*3ed0*/  LEA R12, P2, R13, R224, 0x1 ;  /* 0x000000e00d0c7211 */ /* 0x000fe400078408ff */
[----:B------:R-:W-:-:S02]  /*3ee0*/  ISETP.LT.AND P5, PT, R161, R184, P0 ;  /* 0x000000b8a100720c */ /* 0x000fc400007a1270 */
[C---:B------:R-:W-:Y:S02]  /*3ef0*/  SEL R202, R238.reuse, R10, !P6 ;  /* 0x0000000aeeca7207 */ /* 0x040fe40007000000 */
[C---:B------:R-:W-:Y:S02]  /*3f00*/  SEL R206, R238.reuse, R14, !P6 ;  /* 0x0000000eeece7207 */ /* 0x040fe40007000000 */
[C---:B------:R-:W-:Y:S02]  /*3f10*/  SEL R246, R238.reuse, R20, !P6 ;  /* 0x00000014eef67207 */ /* 0x040fe40007000000 */
[C---:B------:R-:W-:Y:S02]  /*3f20*/  SEL R198, R238.reuse, R25, !P6 ;  /* 0x00000019eec67207 */ /* 0x040fe40007000000 */
[C---:B------:R-:W-:Y:S02]  /*3f30*/  SEL R194, R238.reuse, R27, !P6 ;  /* 0x0000001beec27207 */ /* 0x040fe40007000000 */
[----:B------:R-:W-:-:S02]  /*3f40*/  SEL R192, R238, R29, !P6 ;  /* 0x0000001deec07207 */ /* 0x000fc40007000000 */
        /* <DEDUP_REMOVED lines=50> */
[----:B------:R-:W-:Y:S02]  /*4270*/  SEL R238, R238, R189, !P6 ;  /* 0x000000bdeeee7207 */ /* 0x000fe40007000000 */
[----:B------:R-:W-:Y:S01]  /*4280*/  PRMT R169, RZ, 0x7610, R169 ;  /* 0x00007610ffa97816 */ /* 0x000fe200000000a9 */
[----:B------:R-:W-:Y:S01]  /*4290*/  IMAD R159, R8, R5, RZ ;  /* 0x00000005089f7224 */ /* 0x000fe200078e02ff */
[----:B0-----:R-:W-:Y:S02]  /*42a0*/  LEA R6, P6, R15, R224, 0x1 ;  /* 0x000000e00f067211 */ /* 0x001fe400078c08ff */
[----:B------:R-:W-:-:S02]  /*42b0*/  LEA.HI.X.SX32 R13, R13, R168, 0x1, P2 ;  /* 0x000000a80d0d7211 */ /* 0x000fc400010f0eff */
[----:B------:R-:W-:Y:S02]  /*42c0*/  LOP3.LUT R21, R167, 0x8, RZ, 0xfc, !PT ;  /* 0x00000008a7157812 */ /* 0x000fe400078efcff */
[----:B------:R-:W-:Y:S01]  /*42d0*/  PRMT R171, RZ, 0x7610, R171 ;  /* 0x00007610ffab7816 */ /* 0x000fe200000000ab */
[----:B------:R-:W2:Y:S01]  /*42e0*/  @P4 LDG.E.U16 R169, desc[UR20][R12.64] ;  /* 0x000000140ca94981 */ /* 0x000ea2000c1e1500 */
[----:B------:R-:W-:Y:S02]  /*42f0*/  LEA.HI.X.SX32 R7, R15, R168, 0x1, P6 ;  /* 0x000000a80f077211 */ /* 0x000fe400030f0eff */
[----:B------:R-:W-:Y:S02]  /*4300*/  ISETP.LT.AND P3, PT, R21, R184, P0 ;  /* 0x000000b81500720c */ /* 0x000fe40000761270 */
[----:B------:R-:W-:Y:S01]  /*4310*/  LEA R153, P4, R159, UR18, 0x1 ;  /* 0x000000129f997c11 */ /* 0x000fe2000f8808ff */
[----:B------:R0:W2:Y:S01]  /*4320*/  @P5 LDG.E.U16 R171, desc[UR20][R6.64] ;  /* 0x0000001406ab5981 */ /* 0x0000a2000c1e1500 */
[----:B------:R-:W-:-:S02]  /*4330*/  LEA R226, P5, R11, R224, 0x1 ;  /* 0x000000e00be27211 */ /* 0x000fc400078a08ff */
[----:B------:R-:W-:Y:S02]  /*4340*/  LEA.HI.X.SX32 R159, R159, UR19, 0x1, P4 ;  /* 0x000000139f9f7c11 */ /* 0x000fe4000a0f0eff */
[----:B------:R-:W-:Y:S01]  /*4350*/  ISETP.LT.AND P4, PT, R167, R184, P0 ;  /* 0x000000b8a700720c */ /* 0x000fe20000781270 */
[----:B-1----:R-:W-:Y:S01]  /*4360*/  IMAD R202, R202, UR4, RZ ;  /* 0x00000004caca7c24 */ /* 0x002fe2000f8e02ff */
[----:B------:R-:W-:Y:S01]  /*4370*/  PRMT R245, RZ, 0x7610, R245 ;  /* 0x00007610fff57816 */ /* 0x000fe200000000f5 */
[----:B------:R-:W-:Y:S01]  /*4380*/  IMAD R208, R208, UR4, RZ ;  /* 0x00000004d0d07c24 */ /* 0x000fe2000f8e02ff */
[----:B------:R-:W-:Y:S02]  /*4390*/  LEA.HI.X.SX32 R227, R11, R168, 0x1, P5 ;  /* 0x000000a80be37211 */ /* 0x000fe400028f0eff */
[C---:B------:R-:W-:Y:S01]  /*43a0*/  LEA R230, P5, R9.reuse, R224, 0x1 ;  /* 0x000000e009e67211 */ /* 0x040fe200078a08ff */
[----:B------:R-:W-:Y:S01]  /*43b0*/  IMAD R204, R204, UR4, RZ ;  /* 0x00000004cccc7c24 */ /* 0x000fe2000f8e02ff */
[----:B------:R-:W-:Y:S01]  /*43c0*/  PRMT R247, RZ, 0x7610, R247 ;  /* 0x00007610fff77816 */ /* 0x000fe200000000f7 */
[----:B------:R-:W-:Y:S01]  /*43d0*/  IMAD R206, R206, UR4, RZ ;  /* 0x00000004cece7c24 */ /* 0x000fe2000f8e02ff */
[-C--:B------:R-:W-:Y:S01]  /*43e0*/  LEA R222, P6, R202, R153.reuse, 0x1 ;  /* 0x00000099cade7211 */ /* 0x080fe200078c08ff */
[----:B------:R-:W2:Y:S01]  /*43f0*/  @P3 LDG.E.U16 R245, desc[UR20][R226.64] ;  /* 0x00000014e2f53981 */ /* 0x000ea2000c1e1500 */
[----:B------:R-:W-:Y:S01]  /*4400*/  LEA.HI.X.SX32 R231, R9, R168, 0x1, P5 ;  /* 0x000000a809e77211 */ /* 0x000fe200028f0eff */
[----:B------:R-:W-:Y:S01]  /*4410*/  IMAD R242, R242, UR4, RZ ;  /* 0x00000004f2f27c24 */ /* 0x000fe2000f8e02ff */
[----:B------:R-:W-:Y:S01]  /*4420*/  LEA R216, P3, R208, R153, 0x1 ;  /* 0x00000099d0d87211 */ /* 0x000fe200078608ff */
[----:B------:R-:W-:Y:S01]  /*4430*/  IMAD R200, R200, UR4, RZ ;  /* 0x00000004c8c87c24 */ /* 0x000fe2000f8e02ff */
[----:B------:R-:W-:Y:S01]  /*4440*/  LEA.HI.X.SX32 R223, R202, R159, 0x1, P6 ;  /* 0x0000009fcadf7211 */ /* 0x000fe200030f0eff */
[----:B------:R-:W-:Y:S01]  /*4450*/  IMAD R244, R244, UR4, RZ ;  /* 0x00000004f4f47c24 */ /* 0x000fe2000f8e02ff */
[-C--:B------:R-:W-:Y:S01]  /*4460*/  LEA R220, P5, R204, R153.reuse, 0x1 ;  /* 0x00000099ccdc7211 */ /* 0x080fe200078a08ff */
[----:B------:R-:W-:Y:S01]  /*4470*/  IMAD R246, R246, UR4, RZ ;  /* 0x00000004f6f67c24 */ /* 0x000fe2000f8e02ff */
[----:B------:R-:W-:Y:S01]  /*4480*/  LEA R218, P6, R206, R153, 0x1 ;  /* 0x00000099ceda7211 */ /* 0x000fe200078c08ff */
[----:B------:R-:W2:Y:S01]  /*4490*/  @P4 LDG.E.U16 R247, desc[UR20][R230.64] ;  /* 0x00000014e6f74981 */ /* 0x000ea2000c1e1500 */
[----:B------:R-:W-:Y:S01]  /*44a0*/  LEA.HI.X.SX32 R217, R208, R159, 0x1, P3 ;  /* 0x0000009fd0d97211 */ /* 0x000fe200018f0eff */
[----:B------:R-:W-:Y:S01]  /*44b0*/  IMAD R198, R198, UR4, RZ ;  /* 0x00000004c6c67c24 */ /* 0x000fe2000f8e02ff */
[-C--:B------:R-:W-:Y:S01]  /*44c0*/  LEA R214, P4, R242, R153.reuse, 0x1 ;  /* 0x00000099f2d67211 */ /* 0x080fe200078808ff */
[----:B------:R-:W-:Y:S01]  /*44d0*/  IMAD R192, R192, UR4, RZ ;  /* 0x00000004c0c07c24 */ /* 0x000fe2000f8e02ff */
[----:B------:R-:W-:Y:S01]  /*44e0*/  LEA R208, P3, R200, R153, 0x1 ;  /* 0x00000099c8d07211 */ /* 0x000fe200078608ff */
[----:B------:R-:W-:Y:S01]  /*44f0*/  IMAD R196, R196, UR4, RZ ;  /* 0x00000004c4c47c24 */ /* 0x000fe2000f8e02ff */
[-C--:B------:R-:W-:Y:S01]  /*4500*/  LEA.HI.X.SX32 R221, R204, R159.reuse, 0x1, P5 ;  /* 0x0000009fccdd7211 */ /* 0x080fe200028f0eff */
[----:B------:R-:W-:Y:S01]  /*4510*/  IMAD R194, R194, UR4, RZ ;  /* 0x00000004c2c27c24 */ /* 0x000fe2000f8e02ff */
[----:B------:R-:W-:-:S02]  /*4520*/  LEA.HI.X.SX32 R219, R206, R159, 0x1, P6 ;  /* 0x0000009fcedb7211 */ /* 0x000fc400030f0eff */
[-C--:B------:R-:W-:Y:S02]  /*4530*/  LEA R212, P5, R244, R153.reuse, 0x1 ;  /* 0x00000099f4d47211 */ /* 0x080fe400078a08ff */
[----:B------:R-:W-:Y:S01]  /*4540*/  LEA R210, P6, R246, R153, 0x1 ;  /* 0x00000099f6d27211 */ /* 0x000fe200078c08ff */
[----:B------:R-:W-:Y:S01]  /*4550*/  IMAD R190, R190, UR4, RZ ;  /* 0x00000004bebe7c24 */ /* 0x000fe2000f8e02ff */
[----:B------:R-:W-:Y:S01]  /*4560*/  ISETP.LT.AND P2, PT, R8, R184, P0 ;  /* 0x000000b80800720c */ /* 0x000fe20000741270 */
[----:B------:R-:W-:Y:S01]  /*4570*/  IMAD R8, R35, UR4, RZ ;  /* 0x0000000423087c24 */ /* 0x000fe2000f8e02ff */
[-C--:B------:R-:W-:Y:S02]  /*4580*/  LEA.HI.X.SX32 R215, R242, R159.reuse, 0x1, P4 ;  /* 0x0000009ff2d77211 */ /* 0x080fe400020f0eff */
[----:B------:R-:W-:Y:S02]  /*4590*/  LEA.HI.X.SX32 R209, R200, R159, 0x1, P3 ;  /* 0x0000009fc8d17211 */ /* 0x000fe400018f0eff */
[----:B------:R-:W-:-:S02]  /*45a0*/  LEA R206, P4, R198, R153, 0x1 ;  /* 0x00000099c6ce7211 */ /* 0x000fc400078808ff */
[----:B------:R-:W-:Y:S01]  /*45b0*/  LEA R200, P3, R192, R153, 0x1 ;  /* 0x00000099c0c87211 */ /* 0x000fe200078608ff */
[----:B------:R-:W-:Y:S01]  /*45c0*/  IMAD R188, R188, UR4, RZ ;  /* 0x00000004bcbc7c24 */ /* 0x000fe2000f8e02ff */
[-C--:B------:R-:W-:Y:S01]  /*45d0*/  LEA.HI.X.SX32 R213, R244, R159.reuse, 0x1, P5 ;  /* 0x0000009ff4d57211 */ /* 0x080fe200028f0eff */
[----:B0-----:R-:W-:Y:S01]  /*45e0*/  IMAD R6, R33, UR4, RZ ;  /* 0x0000000421067c24 */ /* 0x001fe2000f8e02ff */
[----:B------:R-:W-:Y:S02]  /*45f0*/  LEA.HI.X.SX32 R211, R246, R159, 0x1, P6 ;  /* 0x0000009ff6d37211 */ /* 0x000fe400030f0eff */
[-C--:B------:R-:W-:Y:S02]  /*4600*/  LEA R204, P5, R196, R153.reuse, 0x1 ;  /* 0x00000099c4cc7211 */ /* 0x080fe400078a08ff */
        /* <DEDUP_REMOVED lines=8> */
[-C--:B------:R-:W-:Y:S01]  /*4690*/  LEA.HI.X.SX32 R205, R196, R159.reuse, 0x1, P5 ;  /* 0x0000009fc4cd7211 */ /* 0x080fe200028f0eff */
[----:B------:R-:W-:Y:S01]  /*46a0*/  IMAD R14, R14, UR4, RZ ;  /* 0x000000040e0e7c24 */ /* 0x000fe2000f8e02ff */
        /* <DEDUP_REMOVED lines=36> */
[----:B------:R-:W-:Y:S01]  /*48f0*/  LEA.HI.X.SX32 R15, R22, R159, 0x1, P6 ;  /* 0x0000009f160f7211 */ /* 0x000fe200030f0eff */
[----:B------:R-:W-:Y:S01]  /*4900*/  IMAD R42, R25, UR4, RZ ;  /* 0x00000004192a7c24 */ /* 0x000fe2000f8e02ff */
[-C--:B------:R-:W-:Y:S02]  /*4910*/  LEA R20, P5, R28, R153.reuse, 0x1 ;  /* 0x000000991c147211 */ /* 0x080fe400078a08ff */
[----:B------:R-:W-:Y:S01]  /*4920*/  LEA R22, P6, R30, R153, 0x1 ;  /* 0x000000991e167211 */ /* 0x000fe200078c08ff */
[----:B------:R-:W-:Y:S01]  /*4930*/  IMAD R48, R29, UR4, RZ ;  /* 0x000000041d307c24 */ /* 0x000fe2000f8e02ff */
[----:B------:R-:W-:-:S02]  /*4940*/  LEA.HI.X.SX32 R19, R26, R159, 0x1, P4 ;  /* 0x0000009f1a137211 */ /* 0x000fc400020f0eff */
[----:B------:R-:W-:Y:S02]  /*4950*/  LEA.HI.X.SX32 R25, R32, R159, 0x1, P3 ;  /* 0x0000009f20197211 */ /* 0x000fe400018f0eff */
[-C--:B------:R-:W-:Y:S02]  /*4960*/  LEA R26, P4, R34, R153.reuse, 0x1 ;  /* 0x00000099221a7211 */ /* 0x080fe400078808ff */
[----:B------:R-:W-:Y:S01]  /*4970*/  LEA R32, P3, R40, R153, 0x1 ;  /* 0x0000009928207211 */ /* 0x000fe200078608ff */
[----:B------:R-:W-:Y:S01]  /*4980*/  IMAD R44, R27, UR4, RZ ;  /* 0x000000041b2c7c24 */ /* 0x000fe2000f8e02ff */
[-C--:B------:R-:W-:Y:S01]  /*4990*/  LEA.HI.X.SX32 R21, R28, R159.reuse, 0x1, P5 ;  /* 0x0000009f1c157211 */ /* 0x080fe200028f0eff */
[----:B------:R-:W-:Y:S01]  /*49a0*/  IMAD R46, R113, UR4, RZ ;  /* 0x00000004712e7c24 */ /* 0x000fe2000f8e02ff */
[----:B------:R-:W-:Y:S02]  /*49b0*/  LEA.HI.X.SX32 R23, R30, R159, 0x1, P6 ;  /* 0x0000009f1e177211 */ /* 0x000fe400030f0eff */
[----:B------:R-:W-:-:S02]  /*49c0*/  LEA R28, P5, R36, R153, 0x1 ;  /* 0x00000099241c7211 */ /* 0x000fc400078a08ff */
        /* <DEDUP_REMOVED lines=74> */
[-C--:B------:R-:W-:Y:S02]  /*4e70*/  LEA.HI.X.SX32 R119, R144, R159.reuse, 0x1, P4 ;  /* 0x0000009f90777211 */ /* 0x080fe400020f0eff */
[----:B------:R-:W-:Y:S02]  /*4e80*/  LEA.HI.X.SX32 R143, R150, R159, 0x1, P3 ;  /* 0x0000009f968f7211 */ /* 0x000fe400018f0eff */
[-C--:B------:R-:W-:Y:S02]  /*4e90*/  LEA R144, P4, R152, R153.reuse, 0x1 ;  /* 0x0000009998907211 */ /* 0x080fe400078808ff */
[----:B------:R-:W-:Y:S01]  /*4ea0*/  LEA R150, P3, R158, R153, 0x1 ;  /* 0x000000999e967211 */ /* 0x000fe200078608ff */
[----:B------:R-:W-:Y:S01]  /*4eb0*/  IMAD R234, R234, UR4, RZ ;  /* 0x00000004eaea7c24 */ /* 0x000fe2000f8e02ff */
[-C--:B------:R-:W-:Y:S01]  /*4ec0*/  LEA.HI.X.SX32 R139, R146, R159.reuse, 0x1, P5 ;  /* 0x0000009f928b7211 */ /* 0x080fe200028f0eff */
[----:B------:R-:W-:Y:S01]  /*4ed0*/  IMAD R236, R236, UR4, RZ ;  /* 0x00000004ecec7c24 */ /* 0x000fe2000f8e02ff */
[----:B------:R-:W-:Y:S01]  /*4ee0*/  LEA.HI.X.SX32 R141, R148, R159, 0x1, P6 ;  /* 0x0000009f948d7211 */ /* 0x000fe200030f0eff */
[----:B------:R-:W-:Y:S01]  /*4ef0*/  IMAD R238, R238, UR4, RZ ;  /* 0x00000004eeee7c24 */ /* 0x000fe2000f8e02ff */
[----:B------:R-:W-:-:S02]  /*4f00*/  LEA R146, P5, R154, R153, 0x1 ;  /* 0x000000999a927211 */ /* 0x000fc400078a08ff */
[----:B------:R-:W-:Y:S02]  /*4f10*/  LEA R148, P6, R156, R153, 0x1 ;  /* 0x000000999c947211 */ /* 0x000fe400078c08ff */
[-C--:B------:R-:W-:Y:S02]  /*4f20*/  LEA.HI.X.SX32 R145, R152, R159.reuse, 0x1, P4 ;  /* 0x0000009f98917211 */ /* 0x080fe400020f0eff */
[----:B------:R-:W-:Y:S02]  /*4f30*/  LEA.HI.X.SX32 R151, R158, R159, 0x1, P3 ;  /* 0x0000009f9e977211 */ /* 0x000fe400018f0eff */
[----:B------:R-:W-:Y:S02]  /*4f40*/  LEA R152, P3, R228, R153, 0x1 ;  /* 0x00000099e4987211 */ /* 0x000fe400078608ff */
[-C--:B------:R-:W-:Y:S02]  /*4f50*/  LEA.HI.X.SX32 R147, R154, R159.reuse, 0x1, P5 ;  /* 0x0000009f9a937211 */ /* 0x080fe400028f0eff */
[----:B------:R-:W-:-:S02]  /*4f60*/  LEA.HI.X.SX32 R149, R156, R159, 0x1, P6 ;  /* 0x0000009f9c957211 */ /* 0x000fc400030f0eff */
[-C--:B------:R-:W-:Y:S02]  /*4f70*/  LEA R154, P4, R234, R153.reuse, 0x1 ;  /* 0x00000099ea9a7211 */ /* 0x080fe400078808ff */
[-C--:B------:R-:W-:Y:S02]  /*4f80*/  LEA R156, P5, R236, R153.reuse, 0x1 ;  /* 0x00000099ec9c7211 */ /* 0x080fe400078a08ff */
[----:B------:R-:W-:Y:S02]  /*4f90*/  LEA R158, P6, R238, R153, 0x1 ;  /* 0x00000099ee9e7211 */ /* 0x000fe400078c08ff */
[----:B------:R-:W-:Y:S02]  /*4fa0*/  LEA.HI.X.SX32 R153, R228, R159, 0x1, P3 ;  /* 0x0000009fe4997211 */ /* 0x000fe400018f0eff */
[----:B------:R-:W-:Y:S01]  /*4fb0*/  LOP3.LUT R228, R187, 0xc0, RZ, 0xc0, !PT ;  /* 0x000000c0bbe47812 */ /* 0x000fe200078ec0ff */
[----:B------:R-:W-:-:S03]  /*4fc0*/  IMAD.SHL.U32 R233, R136, 0x2, RZ ;  /* 0x0000000288e97824 */ /* 0x000fc600078e00ff */
[----:B------:R-:W-:Y:S02]  /*4fd0*/  SHF.R.U32.HI R228, RZ, 0x2, R228 ;  /* 0x00000002ffe47819 */ /* 0x000fe400000116e4 */
[----:B------:R-:W-:Y:S02]  /*4fe0*/  LEA.HI.X.SX32 R155, R234, R159, 0x1, P4 ;  /* 0x0000009fea9b7211 */ /* 0x000fe400020f0eff */
[----:B------:R-:W-:Y:S02]  /*4ff0*/  LOP3.LUT R233, R233, R228, RZ, 0x3c, !PT ;  /* 0x000000e4e9e97212 */ /* 0x000fe400078e3cff */
[-C--:B------:R-:W-:Y:S02]  /*5000*/  LEA R228, P3, R225, R224.reuse, 0x1 ;  /* 0x000000e0e1e47211 */ /* 0x080fe400078608ff */
[----:B------:R-:W-:Y:S02]  /*5010*/  LEA R224, P4, R185, R224, 0x1 ;  /* 0x000000e0b9e07211 */ /* 0x000fe400078808ff */
[----:B------:R-:W-:-:S02]  /*5020*/  LEA.HI.X.SX32 R229, R225, R168, 0x1, P3 ;  /* 0x000000a8e1e57211 */ /* 0x000fc400018f0eff */
[----:B------:R-:W-:Y:S02]  /*5030*/  LEA.HI.X.SX32 R225, R185, R168, 0x1, P4 ;  /* 0x000000a8b9e17211 */ /* 0x000fe400020f0eff */
[----:B------:R-:W-:Y:S01]  /*5040*/  LOP3.LUT R185, R167, 0x4, RZ, 0xfc, !PT ;  /* 0x00000004a7b97812 */ /* 0x000fe200078efcff */
[----:B------:R-:W-:-:S04]  /*5050*/  @!UP1 UIADD3 UR4, UPT, UPT, -UR6, 0x100000, URZ ;  /* 0x0010000006049890 */ /* 0x000fc8000fffe1ff */
[----:B------:R-:W-:Y:S02]  /*5060*/  @!UP1 USHF.L.U32 UR5, UR4, 0xb, URZ ;  /* 0x0000000b04059899 */ /* 0x000fe400080006ff */
[----:B------:R-:W-:Y:S01]  /*5070*/  @!UP1 USHF.L.U32 UR4, UR4, 0x1, URZ ;  /* 0x0000000104049899 */ /* 0x000fe200080006ff */
[----:B------:R-:W-:Y:S02]  /*5080*/  ISETP.LT.AND P3, PT, R185, R184, P0 ;  /* 0x000000b8b900720c */ /* 0x000fe40000761270 */
[----:B------:R-:W-:Y:S01]  /*5090*/  LOP3.LUT R185, R167, 0xc, RZ, 0xfc, !PT ;  /* 0x0000000ca7b97812 */ /* 0x000fe200078efcff */
[----:B------:R-:W-:-:S03]  /*50a0*/  VOTEU.ALL UP1, P1 ;  /* 0x0000000000ff7886 */ /* 0x000fc60000820000 */
[----:B------:R-:W-:Y:S02]  /*50b0*/  ISETP.LT.AND P0, PT, R185, R184, P0 ;  /* 0x000000b8b900720c */ /* 0x000fe40000701270 */
[----:B------:R-:W-:-:S03]  /*50c0*/  LEA.HI.X.SX32 R157, R236, R159, 0x1, P5 ;  /* 0x0000009fec9d7211 */ /* 0x000fc600028f0eff */
[----:B------:R0:W1:Y:S01]  /*50d0*/  @!UP1 SYNCS.EXCH.64 URZ, [UR9+0x14008], UR4 ;  /* 0x0140080409ff95b2 */ /* 0x0000620008000100 */
[----:B------:R-:W-:Y:S01]  /*50e0*/  LEA.HI.X.SX32 R159, R238, R159, 0x1, P6 ;  /* 0x0000009fee9f7211 */ /* 0x000fe200030f0eff */
[----:B-----5:R5:W-:Y:S01]  /*50f0*/  STS.U16 [R233+UR9+0x10800], R240 ;  /* 0x010800f0e9007988 */ /* 0x020be20008000409 */
[----:B------:R-:W-:Y:S02]  /*5100*/  PRMT R242, RZ, 0x7610, R242 ;  /* 0x00007610fff27816 */ /* 0x000fe400000000f2 */
[----:B------:R-:W-:Y:S02]  /*5110*/  PRMT R244, RZ, 0x7610, R244 ;  /* 0x00007610fff47816 */ /* 0x000fe400000000f4 */
[----:B------:R-:W-:Y:S02]  /*5120*/  PRMT R168, RZ, 0x7610, R168 ;  /* 0x00007610ffa87816 */ /* 0x000fe400000000a8 */
[----:B------:R-:W-:Y:S01]  /*5130*/  PRMT R234, RZ, 0x7610, R234 ;  /* 0x00007610ffea7816 */ /* 0x000fe200000000ea */
[----:B------:R-:W2:Y:S01]  /*5140*/  @P3 LDG.E.U16 R242, desc[UR20][R228.64] ;  /* 0x00000014e4f23981 */ /* 0x000ea2000c1e1500 */
[----:B------:R-:W-:-:S02]  /*5150*/  PRMT R236, RZ, 0x7610, R236 ;  /* 0x00007610ffec7816 */ /* 0x000fc400000000ec */
[----:B------:R-:W-:Y:S01]  /*5160*/  PRMT R238, RZ, 0x7610, R238 ;  /* 0x00007610ffee7816 */ /* 0x000fe200000000ee */
[----:B------:R-:W2:Y:S01]  /*5170*/  @P0 LDG.E.U16 R244, desc[UR20][R224.64] ;  /* 0x00000014e0f40981 */ /* 0x000ea2000c1e1500 */
[----:B-----5:R-:W-:Y:S02]  /*5180*/  PRMT R240, RZ, 0x7610, R240 ;  /* 0x00007610fff07816 */ /* 0x020fe400000000f0 */
[----:B------:R-:W-:Y:S01]  /*5190*/  PRMT R246, RZ, 0x7610, R246 ;  /* 0x00007610fff67816 */ /* 0x000fe200000000f6 */
[----:B------:R-:W5:Y:S01]  /*51a0*/  @P2 LDG.E.U16 R168, desc[UR20][R222.64] ;  /* 0x00000014dea82981 */ /* 0x000f62000c1e1500 */
[----:B------:R-:W-:Y:S02]  /*51b0*/  PRMT R248, RZ, 0x7610, R248 ;  /* 0x00007610fff87816 */ /* 0x000fe400000000f8 */
[----:B------:R-:W-:Y:S01]  /*51c0*/  PRMT R250, RZ, 0x7610, R250 ;  /* 0x00007610fffa7816 */ /* 0x000fe200000000fa */
[----:B------:R-:W5:Y:S01]  /*51d0*/  @P2 LDG.E.U16 R234, desc[UR20][R218.64] ;  /* 0x00000014daea2981 */ /* 0x000f62000c1e1500 */
[----:B------:R-:W-:-:S02]  /*51e0*/  PRMT R252, RZ, 0x7610, R252 ;  /* 0x00007610fffc7816 */ /* 0x000fc400000000fc */
[----:B------:R-:W-:Y:S01]  /*51f0*/  PRMT R235, RZ, 0x7610, R235 ;  /* 0x00007610ffeb7816 */ /* 0x000fe200000000eb */
[----:B------:R-:W5:Y:S01]  /*5200*/  @P2 LDG.E.U16 R236, desc[UR20][R214.64] ;  /* 0x00000014d6ec2981 */ /* 0x000f62000c1e1500 */
[----:B------:R-:W-:Y:S02]  /*5210*/  PRMT R237, RZ, 0x7610, R237 ;  /* 0x00007610ffed7816 */ /* 0x000fe400000000ed */
[----:B------:R-:W-:Y:S01]  /*5220*/  PRMT R239, RZ, 0x7610, R239 ;  /* 0x00007610ffef7816 */ /* 0x000fe200000000ef */
[----:B------:R-:W5:Y:S04]  /*5230*/  @P2 LDG.E.U16 R238, desc[UR20][R210.64] ;  /* 0x00000014d2ee2981 */ /* 0x000f68000c1e1500 */
[----:B------:R-:W5:Y:S04]  /*5240*/  @P2 LDG.E.U16 R240, desc[UR20][R206.64] ;  /* 0x00000014cef02981 */ /* 0x000f68000c1e1500 */
[----:B------:R-:W5:Y:S04]  /*5250*/  @P2 LDG.E.U16 R246, desc[UR20][R202.64] ;  /* 0x00000014caf62981 */ /* 0x000f68000c1e1500 */
[----:B------:R-:W5:Y:S04]  /*5260*/  @P2 LDG.E.U16 R248, desc[UR20][R198.64] ;  /* 0x00000014c6f82981 */ /* 0x000f68000c1e1500 */
[----:B------:R-:W5:Y:S04]  /*5270*/  @P2 LDG.E.U16 R250, desc[UR20][R194.64] ;  /* 0x00000014c2fa2981 */ /* 0x000f68000c1e1500 */
[----:B------:R-:W5:Y:S04]  /*5280*/  @P2 LDG.E.U16 R252, desc[UR20][R190.64] ;  /* 0x00000014befc2981 */ /* 0x000f68000c1e1500 */
[----:B------:R-:W5:Y:S04]  /*5290*/  @P2 LDG.E.U16 R235, desc[UR20][R6.64] ;  /* 0x0000001406eb2981 */ /* 0x000f68000c1e1500 */
[----:B------:R-:W5:Y:S04]  /*52a0*/  @P2 LDG.E.U16 R237, desc[UR20][R10.64] ;  /* 0x000000140aed2981 */ /* 0x000f68000c1e1500 */
[----:B------:R-:W5:Y:S01]  /*52b0*/  @P2 LDG.E.U16 R239, desc[UR20][R14.64] ;  /* 0x000000140eef2981 */ /* 0x000f62000c1e1500 */
[----:B------:R-:W-:-:S03]  /*52c0*/  LOP3.LUT R185, R233, 0x40, RZ, 0x3c, !PT ;  /* 0x00000040e9b97812 */ /* 0x000fc600078e3cff */
[----:B----4-:R-:W-:Y:S04]  /*52d0*/  STS.U16 [R233+UR9+0x10c00], R164 ;  /* 0x010c00a4e9007988 */ /* 0x010fe80008000409 */
[----:B---3--:R3:W-:Y:S04]  /*52e0*/  STS.U16 [R233+UR9+0x11000], R170 ;  /* 0x011000aae9007988 */ /* 0x0087e80008000409 */
[----:B------:R4:W-:Y:S04]  /*52f0*/  STS.U16 [R233+UR9+0x11400], R172 ;  /* 0x011400ace9007988 */ /* 0x0009e80008000409 */
[----:B------:R-:W-:Y:S04]  /*5300*/  STS.U16 [R233+UR9+0x11800], R174 ;  /* 0x011800aee9007988 */ /* 0x000fe80008000409 */
[----:B------:R-:W-:Y:S01]  /*5310*/  STS.U16 [R233+UR9+0x11c00], R241 ;  /* 0x011c00f1e9007988 */ /* 0x000fe20008000409 */
[----:B---3--:R-:W-:-:S03]  /*5320*/  PRMT R170, RZ, 0x7610, R170 ;  /* 0x00007610ffaa7816 */ /* 0x008fc600000000aa */
[----:B--2---:R-:W-:Y:S04]  /*5330*/  STS.U16 [R233+UR9+0x10400], R245 ;  /* 0x010400f5e9007988 */ /* 0x004fe80008000409 */
[----:B------:R-:W-:Y:S04]  /*5340*/  STS.U16 [R233+UR9+0x10000], R247 ;  /* 0x010000f7e9007988 */ /* 0x000fe80008000409 */
[----:B------:R2:W-:Y:S04]  /*5350*/  STS.U16 [R185+UR9+0x11a00], R169 ;  /* 0x011a00a9b9007988 */ /* 0x0005e80008000409 */
[----:B------:R3:W-:Y:S01]  /*5360*/  STS.U16 [R185+UR9+0x11e00], R171 ;  /* 0x011e00abb9007988 */ /* 0x0007e20008000409 */
[----:B----4-:R-:W-:-:S03]  /*5370*/  PRMT R172, RZ, 0x7610, R172 ;  /* 0x00007610ffac7816 */ /* 0x010fc600000000ac */
[----:B------:R-:W4:Y:S01]  /*5380*/  @P2 LDG.E.U16 R170, desc[UR20][R22.64] ;  /* 0x0000001416aa2981 */ /* 0x000f22000c1e1500 */
[----:B--2---:R-:W-:Y:S02]  /*5390*/  PRMT R169, RZ, 0x7610, R169 ;  /* 0x00007610ffa97816 */ /* 0x004fe400000000a9 */
[----:B------:R-:W-:Y:S01]  /*53a0*/  PRMT R174, RZ, 0x7610, R174 ;  /* 0x00007610ffae7816 */ /* 0x000fe200000000ae */
[----:B------:R-:W2:Y:S01]  /*53b0*/  @P2 LDG.E.U16 R172, desc[UR20][R26.64] ;  /* 0x000000141aac2981 */ /* 0x000ea2000c1e1500 */
[----:B---3--:R-:W-:-:S03]  /*53c0*/  PRMT R171, RZ, 0x7610, R171 ;  /* 0x00007610ffab7816 */ /* 0x008fc600000000ab */
[----:B------:R-:W3:Y:S04]  /*53d0*/  @P2 LDG.E.U16 R169, desc[UR20][R50.64] ;  /* 0x0000001432a92981 */ /* 0x000ee8000c1e1500 */
[----:B------:R-:W2:Y:S04]  /*53e0*/  @P2 LDG.E.U16 R171, desc[UR20][R54.64] ;  /* 0x0000001436ab2981 */ /* 0x000ea8000c1e1500 */
[----:B------:R0:W-:Y:S04]  /*53f0*/  STS.U16 [R185+UR9+0x10a00], R176 ;  /* 0x010a00b0b9007988 */ /* 0x0001e80008000409 */
[----:B------:R-:W2:Y:S01]  /*5400*/  @P2 LDG.E.U16 R174, desc[UR20][R30.64] ;  /* 0x000000141eae2981 */ /* 0x000ea2000c1e1500 */
[----:B0-----:R-:W-:-:S03]  /*5410*/  PRMT R176, RZ, 0x7610, R176 ;  /* 0x00007610ffb07816 */ /* 0x001fc600000000b0 */
[----:B------:R0:W-:Y:S04]  /*5420*/  STS.U16 [R185+UR9+0x10e00], R178 ;  /* 0x010e00b2b9007988 */ /* 0x0001e80008000409 */
[----:B------:R-:W2:Y:S01]  /*5430*/  @P2 LDG.E.U16 R176, desc[UR20][R34.64] ;  /* 0x0000001422b02981 */ /* 0x000ea2000c1e1500 */
[----:B0-----:R-:W-:-:S03]  /*5440*/  PRMT R178, RZ, 0x7610, R178 ;  /* 0x00007610ffb27816 */ /* 0x001fc600000000b2 */
[----:B------:R0:W-:Y:S01]  /*5450*/  STS.U16 [R185+UR9+0x11200], R180 ;  /* 0x011200b4b9007988 */ /* 0x0001e20008000409 */
[----:B------:R-:W-:-:S03]  /*5460*/  PRMT R164, RZ, 0x7610, R164 ;  /* 0x00007610ffa47816 */ /* 0x000fc600000000a4 */
[----:B------:R-:W2:Y:S04]  /*5470*/  @P2 LDG.E.U16 R178, desc[UR20][R38.64] ;  /* 0x0000001426b22981 */ /* 0x000ea8000c1e1500 */
[----:B------:R1:W-:Y:S01]  /*5480*/  STS.U16 [R185+UR9+0x11600], R182 ;  /* 0x011600b6b9007988 */ /* 0x0003e20008000409 */
[----:B0-----:R-:W-:Y:S02]  /*5490*/  PRMT R180, RZ, 0x7610, R180 ;  /* 0x00007610ffb47816 */ /* 0x001fe400000000b4 */
[----:B------:R-:W-:Y:S01]  /*54a0*/  PRMT R245, RZ, 0x7610, R245 ;  /* 0x00007610fff57816 */ /* 0x000fe200000000f5 */
[----:B------:R-:W2:Y:S04]  /*54b0*/  @P2 LDG.E.U16 R164, desc[UR20][R18.64] ;  /* 0x0000001412a42981 */ /* 0x000ea8000c1e1500 */
[----:B------:R-:W2:Y:S01]  /*54c0*/  @P2 LDG.E.U16 R180, desc[UR20][R42.64] ;  /* 0x000000142ab42981 */ /* 0x000ea2000c1e1500 */
[----:B-1----:R-:W-:-:S03]  /*54d0*/  PRMT R182, RZ, 0x7610, R182 ;  /* 0x00007610ffb67816 */ /* 0x002fc600000000b6 */
[----:B------:R-:W2:Y:S04]  /*54e0*/  @P2 LDG.E.U16 R245, desc[UR20][R62.64] ;  /* 0x000000143ef52981 */ /* 0x000ea8000c1e1500 */
[----:B------:R-:W2:Y:S01]  /*54f0*/  @P2 LDG.E.U16 R182, desc[UR20][R46.64] ;  /* 0x000000142eb62981 */ /* 0x000ea2000c1e1500 */
[----:B------:R-:W-:-:S06]  /*5500*/  PRMT R241, RZ, 0x7610, R241 ;  /* 0x00007610fff17816 */ /* 0x000fcc00000000f1 */
[----:B------:R-:W2:Y:S04]  /*5510*/  @P2 LDG.E.U16 R241, desc[UR20][R58.64] ;  /* 0x000000143af12981 */ /* 0x000ea8000c1e1500 */
[----:B------:R0:W-:Y:S04]  /*5520*/  STS.U16 [R185+UR9+0x10200], R242 ;  /* 0x010200f2b9007988 */ /* 0x0001e80008000409 */
[----:B------:R1:W-:Y:S04]  /*5530*/  STS.U16 [R185+UR9+0x10600], R244 ;  /* 0x010600f4b9007988 */ /* 0x0003e80008000409 */
[----:B-----5:R5:W-:Y:S01]  /*5540*/  STS.U16 [R233+UR9], R168 ;  /* 0x000000a8e9007988 */ /* 0x020be20008000409 */
[----:B0-----:R-:W-:-:S03]  /*5550*/  PRMT R242, RZ, 0x7610, R242 ;  /* 0x00007610fff27816 */ /* 0x001fc600000000f2 */
[----:B------:R0:W-:Y:S01]  /*5560*/  STS.U16 [R233+UR9+0x400], R234 ;  /* 0x000400eae9007988 */ /* 0x0001e20008000409 */
[----:B-1----:R-:W-:-:S03]  /*5570*/  PRMT R244, RZ, 0x7610, R244 ;  /* 0x00007610fff47816 */ /* 0x002fc600000000f4 */
[----:B------:R1:W-:Y:S01]  /*5580*/  STS.U16 [R233+UR9+0x800], R236 ;  /* 0x000800ece9007988 */ /* 0x0003e20008000409 */
[----:B-----5:R-:W-:-:S03]  /*5590*/  PRMT R168, RZ, 0x7610, R168 ;  /* 0x00007610ffa87816 */ /* 0x020fc600000000a8 */
[----:B------:R5:W-:Y:S01]  /*55a0*/  STS.U16 [R233+UR9+0xc00], R238 ;  /* 0x000c00eee9007988 */ /* 0x000be20008000409 */
        /* <DEDUP_REMOVED lines=17> */
[----:B------:R-:W5:Y:S01]  /*56c0*/  @P2 LDG.E.U16 R168, desc[UR20][R66.64] ;  /* 0x0000001442a82981 */ /* 0x000f62000c1e1500 */
[----:B0-----:R-:W-:-:S03]  /*56d0*/  PRMT R237, RZ, 0x7610, R237 ;  /* 0x00007610ffed7816 */ /* 0x001fc600000000ed */
[----:B------:R-:W5:Y:S01]  /*56e0*/  @P2 LDG.E.U16 R234, desc[UR20][R114.64] ;  /* 0x0000001472ea2981 */ /* 0x000f62000c1e1500 */
[----:B-1----:R-:W-:-:S03]  /*56f0*/  PRMT R239, RZ, 0x7610, R239 ;  /* 0x00007610ffef7816 */ /* 0x002fc600000000ef */
        /* <DEDUP_REMOVED lines=12> */
[----:B---3--:R0:W-:Y:S04]  /*57c0*/  STS.U16 [R233+UR9+0x5000], R169 ;  /* 0x005000a9e9007988 */ /* 0x0081e80008000409 */
[----:B----4-:R1:W-:Y:S04]  /*57d0*/  STS.U16 [R233+UR9+0x3400], R170 ;  /* 0x003400aae9007988 */ /* 0x0103e80008000409 */
[----:B--2---:R2:W-:Y:S01]  /*57e0*/  STS.U16 [R233+UR9+0x5400], R171 ;  /* 0x005400abe9007988 */ /* 0x0045e20008000409 */
[----:B0-----:R-:W-:-:S02]  /*57f0*/  PRMT R169, RZ, 0x7610, R169 ;  /* 0x00007610ffa97816 */ /* 0x001fc400000000a9 */
[----:B-1----:R-:W-:Y:S01]  /*5800*/  PRMT R170, RZ, 0x7610, R170 ;  /* 0x00007610ffaa7816 */ /* 0x002fe200000000aa */
[----:B------:R0:W-:Y:S01]  /*5810*/  STS.U16 [R233+UR9+0x3800], R172 ;  /* 0x003800ace9007988 */ /* 0x0001e20008000409 */
[----:B--2---:R-:W-:-:S03]  /*5820*/  PRMT R171, RZ, 0x7610, R171 ;  /* 0x00007610ffab7816 */ /* 0x004fc600000000ab */
[----:B------:R-:W2:Y:S04]  /*5830*/  @P2 LDG.E.U16 R169, desc[UR20][R28.64] ;  /* 0x000000141ca92981 */ /* 0x000ea8000c1e1500 */
[----:B------:R-:W3:Y:S01]  /*5840*/  @P2 LDG.E.U16 R170, desc[UR20][R192.64] ;  /* 0x00000014c0aa2981 */ /* 0x000ee2000c1e1500 */
[----:B0-----:R-:W-:-:S03]  /*5850*/  PRMT R172, RZ, 0x7610, R172 ;  /* 0x00007610ffac7816 */ /* 0x001fc600000000ac */
[----:B------:R-:W4:Y:S04]  /*5860*/  @P2 LDG.E.U16 R171, desc[UR20][R32.64] ;  /* 0x0000001420ab2981 */ /* 0x000f28000c1e1500 */
[----:B------:R0:W-:Y:S04]  /*5870*/  STS.U16 [R233+UR9+0x3c00], R174 ;  /* 0x003c00aee9007988 */ /* 0x0001e80008000409 */
[----:B------:R-:W2:Y:S01]  /*5880*/  @P2 LDG.E.U16 R172, desc[UR20][R188.64] ;  /* 0x00000014bcac2981 */ /* 0x000ea2000c1e1500 */
[----:B0-----:R-:W-:-:S03]  /*5890*/  PRMT R174, RZ, 0x7610, R174 ;  /* 0x00007610ffae7816 */ /* 0x001fc600000000ae */
[----:B------:R0:W-:Y:S04]  /*58a0*/  STS.U16 [R233+UR9+0x4000], R176 ;  /* 0x004000b0e9007988 */ /* 0x0001e80008000409 */
[----:B------:R-:W2:Y:S01]  /*58b0*/  @P2 LDG.E.U16 R174, desc[UR20][R8.64] ;  /* 0x0000001408ae2981 */ /* 0x000ea2000c1e1500 */
[----:B0-----:R-:W-:-:S03]  /*58c0*/  PRMT R176, RZ, 0x7610, R176 ;  /* 0x00007610ffb07816 */ /* 0x001fc600000000b0 */
[----:B------:R0:W-:Y:S04]  /*58d0*/  STS.U16 [R233+UR9+0x4400], R178 ;  /* 0x004400b2e9007988 */ /* 0x0001e80008000409 */
[----:B------:R-:W2:Y:S01]  /*58e0*/  @P2 LDG.E.U16 R176, desc[UR20][R12.64] ;  /* 0x000000140cb02981 */ /* 0x000ea2000c1e1500 */
[----:B0-----:R-:W-:-:S03]  /*58f0*/  PRMT R178, RZ, 0x7610, R178 ;  /* 0x00007610ffb27816 */ /* 0x001fc600000000b2 */
[----:B------:R0:W-:Y:S04]  /*5900*/  STS.U16 [R233+UR9+0x4800], R180 ;  /* 0x004800b4e9007988 */ /* 0x0001e80008000409 */
[----:B------:R1:W-:Y:S04]  /*5910*/  STS.U16 [R233+UR9+0x3000], R164 ;  /* 0x003000a4e9007988 */ /* 0x0003e80008000409 */
[----:B------:R-:W2:Y:S01]  /*5920*/  @P2 LDG.E.U16 R178, desc[UR20][R16.64] ;  /* 0x0000001410b22981 */ /* 0x000ea2000c1e1500 */
[----:B0-----:R-:W-:Y:S02]  /*5930*/  PRMT R180, RZ, 0x7610, R180 ;  /* 0x00007610ffb47816 */ /* 0x001fe400000000b4 */
[----:B-1----:R-:W-:Y:S01]  /*5940*/  PRMT R164, RZ, 0x7610, R164 ;  /* 0x00007610ffa47816 */ /* 0x002fe200000000a4 */
[----:B------:R0:W-:Y:S04]  /*5950*/  STS.U16 [R233+UR9+0x4c00], R182 ;  /* 0x004c00b6e9007988 */ /* 0x0001e80008000409 */
[----:B------:R-:W4:Y:S04]  /*5960*/  @P2 LDG.E.U16 R180, desc[UR20][R20.64] ;  /* 0x0000001414b42981 */ /* 0x000f28000c1e1500 */
[----:B------:R1:W-:Y:S01]  /*5970*/  STS.U16 [R233+UR9+0x5c00], R245 ;  /* 0x005c00f5e9007988 */ /* 0x0003e20008000409 */
[----:B0-----:R-:W-:-:S03]  /*5980*/  PRMT R182, RZ, 0x7610, R182 ;  /* 0x00007610ffb67816 */ /* 0x001fc600000000b6 */
[----:B------:R-:W4:Y:S04]  /*5990*/  @P2 LDG.E.U16 R164, desc[UR20][R196.64] ;  /* 0x00000014c4a42981 */ /* 0x000f28000c1e1500 */
[----:B------:R-:W4:Y:S01]  /*59a0*/  @P2 LDG.E.U16 R182, desc[UR20][R24.64] ;  /* 0x0000001418b62981 */ /* 0x000f22000c1e1500 */
[----:B-1----:R-:W-:Y:S02]  /*59b0*/  PRMT R245, RZ, 0x7610, R245 ;  /* 0x00007610fff57816 */ /* 0x002fe400000000f5 */
[----:B------:R-:W-:-:S04]  /*59c0*/  PRMT R247, RZ, 0x7610, R247 ;  /* 0x00007610fff77816 */ /* 0x000fc800000000f7 */
[----:B------:R-:W4:Y:S04]  /*59d0*/  @P2 LDG.E.U16 R245, desc[UR20][R36.64] ;  /* 0x0000001424f52981 */ /* 0x000f28000c1e1500 */
[----:B------:R-:W-:Y:S04]  /*59e0*/  STS.U16 [R233+UR9+0x5800], R241 ;  /* 0x005800f1e9007988 */ /* 0x000fe80008000409 */
[----:B------:R-:W4:Y:S04]  /*59f0*/  @P2 LDG.E.U16 R247, desc[UR20][R40.64] ;  /* 0x0000001428f72981 */ /* 0x000f28000c1e1500 */
[----:B-----5:R0:W-:Y:S04]  /*5a00*/  STS.U16 [R233+UR9+0x6000], R168 ;  /* 0x006000a8e9007988 */ /* 0x0201e80008000409 */
[----:B------:R1:W-:Y:S04]  /*5a10*/  STS.U16 [R233+UR9+0x6400], R234 ;  /* 0x006400eae9007988 */ /* 0x0003e80008000409 */
        /* <DEDUP_REMOVED lines=40> */
[----:B------:R-:W-:-:S04]  /*5ca0*/  IMAD R167, R167, R4, RZ ;  /* 0x00000004a7a77224 */ /* 0x000fc800078e02ff */
[----:B------:R-:W-:-:S04]  /*5cb0*/  IMAD R167, R4, 0x4, R167 ;  /* 0x0000000404a77824 */ /* 0x000fc800078e02a7 */
[----:B------:R-:W-:-:S04]  /*5cc0*/  IMAD R167, R4, 0x4, R167 ;  /* 0x0000000404a77824 */ /* 0x000fc800078e02a7 */
[----:B------:R-:W-:-:S04]  /*5cd0*/  IMAD R167, R4, 0x4, R167 ;  /* 0x0000000404a77824 */ /* 0x000fc800078e02a7 */
[----:B------:R-:W-:Y:S01]  /*5ce0*/  IMAD R249, R4, 0x4, R167 ;  /* 0x0000000404f97824 */ /* 0x000fe200078e02a7 */
[----:B------:R-:W-:Y:S02]  /*5cf0*/  SHF.R.S32.HI R167, RZ, 0x1f, R162 ;  /* 0x0000001fffa77819 */ /* 0x000fe400000114a2 */
[----:B------:R-:W-:Y:S02]  /*5d00*/  ISETP.NE.U32.AND P0, PT, R160, RZ, PT ;  /* 0x000000ffa000720c */ /* 0x000fe40003f05070 */
[----:B------:R-:W-:Y:S01]  /*5d10*/  SHF.L.U64.HI R167, R162, 0x1, R167 ;  /* 0x00000001a2a77819 */ /* 0x000fe200000102a7 */
[--C-:B------:R-:W-:Y:S01]  /*5d20*/  IMAD R162, R4, 0x4, R249.reuse ;  /* 0x0000000404a27824 */ /* 0x100fe200078e02f9 */
[----:B------:R-:W-:Y:S02]  /*5d30*/  SHF.R.S32.HI R160, RZ, 0x1f, R249 ;  /* 0x0000001fffa07819 */ /* 0x000fe400000114f9 */
[C---:B------:R-:W-:Y:S01]  /*5d40*/  LEA R241, P2, R249.reuse, R166, 0x1 ;  /* 0x000000a6f9f17211 */ /* 0x040fe200078408ff */
[----:B--2---:R0:W-:Y:S04]  /*5d50*/  STS.U16 [R185+UR9+0x3a00], R169 ;  /* 0x003a00a9b9007988 */ /* 0x0041e80008000409 */
[----:B---3--:R1:W-:Y:S04]  /*5d60*/  STS.U16 [R185+UR9+0x1e00], R170 ;  /* 0x001e00aab9007988 */ /* 0x0083e80008000409 */
[----:B----4-:R2:W-:Y:S01]  /*5d70*/  STS.U16 [R185+UR9+0x3e00], R171 ;  /* 0x003e00abb9007988 */ /* 0x0105e20008000409 */
[----:B0-----:R-:W-:-:S02]  /*5d80*/  LEA.HI.X R169, R249, R167, R160, 0x1, P2 ;  /* 0x000000a7f9a97211 */ /* 0x001fc400010f0ca0 */
[CC--:B-1----:R-:W-:Y:S02]  /*5d90*/  LEA R170, P2, R162.reuse, R166.reuse, 0x1 ;  /* 0x000000a6a2aa7211 */ /* 0x0c2fe400078408ff */
[----:B--2---:R-:W-:Y:S01]  /*5da0*/  SHF.R.S32.HI R171, RZ, 0x1f, R162 ;  /* 0x0000001fffab7819 */ /* 0x004fe200000114a2 */
[----:B------:R0:W-:Y:S01]  /*5db0*/  STS.U16 [R185+UR9+0x2200], R172 ;  /* 0x002200acb9007988 */ /* 0x0001e20008000409 */
[----:B------:R-:W-:Y:S02]  /*5dc0*/  SHF.R.S32.HI R160, RZ, 0x1f, R173 ;  /* 0x0000001fffa07819 */ /* 0x000fe400000114ad */
[----:B------:R-:W-:Y:S01]  /*5dd0*/  LEA.HI.X R171, R162, R167, R171, 0x1, P2 ;  /* 0x000000a7a2ab7211 */ /* 0x000fe200010f0cab */
[----:B------:R1:W-:Y:S01]  /*5de0*/  STS.U16 [R185+UR9+0x2600], R174 ;  /* 0x002600aeb9007988 */ /* 0x0003e20008000409 */
[----:B0-----:R-:W-:-:S04]  /*5df0*/  LEA R172, P2, R173, R166, 0x1 ;  /* 0x000000a6adac7211 */ /* 0x001fc800078408ff */
[-C--:B------:R-:W-:Y:S02]  /*5e00*/  LEA.HI.X R173, R173, R167.reuse, R160, 0x1, P2 ;  /* 0x000000a7adad7211 */ /* 0x080fe400010f0ca0 */
[----:B------:R-:W-:Y:S02]  /*5e10*/  SHF.R.S32.HI R160, RZ, 0x1f, R175 ;  /* 0x0000001fffa07819 */ /* 0x000fe400000114af */
[CC--:B-1----:R-:W-:Y:S01]  /*5e20*/  LEA R174, P2, R175.reuse, R166.reuse, 0x1 ;  /* 0x000000a6afae7211 */ /* 0x0c2fe200078408ff */
[----:B------:R0:W-:Y:S03]  /*5e30*/  STS.U16 [R185+UR9+0x2a00], R176 ;  /* 0x002a00b0b9007988 */ /* 0x0001e60008000409 */
[----:B------:R-:W-:Y:S02]  /*5e40*/  LEA.HI.X R175, R175, R167, R160, 0x1, P2 ;  /* 0x000000a7afaf7211 */ /* 0x000fe400010f0ca0 */
[----:B------:R-:W-:Y:S01]  /*5e50*/  SHF.R.S32.HI R160, RZ, 0x1f, R177 ;  /* 0x0000001fffa07819 */ /* 0x000fe200000114b1 */
[----:B------:R1:W-:Y:S01]  /*5e60*/  STS.U16 [R185+UR9+0x2e00], R178 ;  /* 0x002e00b2b9007988 */ /* 0x0003e20008000409 */
[----:B0-----:R-:W-:-:S04]  /*5e70*/  LEA R176, P2, R177, R166, 0x1 ;  /* 0x000000a6b1b07211 */ /* 0x001fc800078408ff */
[-C--:B------:R-:W-:Y:S02]  /*5e80*/  LEA.HI.X R177, R177, R167.reuse, R160, 0x1, P2 ;  /* 0x000000a7b1b17211 */ /* 0x080fe400010f0ca0 */
[----:B------:R-:W-:Y:S02]  /*5e90*/  SHF.R.S32.HI R160, RZ, 0x1f, R179 ;  /* 0x0000001fffa07819 */ /* 0x000fe400000114b3 */
[C---:B-1----:R-:W-:Y:S01]  /*5ea0*/  LEA R178, P2, R179.reuse, R166, 0x1 ;  /* 0x000000a6b3b27211 */ /* 0x042fe200078408ff */
[----:B------:R0:W-:Y:S03]  /*5eb0*/  STS.U16 [R185+UR9+0x3200], R180 ;  /* 0x003200b4b9007988 */ /* 0x0001e60008000409 */
[----:B------:R-:W-:Y:S01]  /*5ec0*/  LEA.HI.X R179, R179, R167, R160, 0x1, P2 ;  /* 0x000000a7b3b37211 */ /* 0x000fe200010f0ca0 */
[----:B------:R1:W-:Y:S01]  /*5ed0*/  STS.U16 [R185+UR9+0x1a00], R164 ;  /* 0x001a00a4b9007988 */ /* 0x0003e20008000409 */
[----:B------:R-:W-:Y:S01]  /*5ee0*/  SHF.R.S32.HI R160, RZ, 0x1f, R181 ;  /* 0x0000001fffa07819 */ /* 0x000fe200000114b5 */
[----:B------:R-:W-:Y:S01]  /*5ef0*/  IMAD R162, R165, R4, RZ ;  /* 0x00000004a5a27224 */ /* 0x000fe200078e02ff */
[----:B0-----:R-:W-:Y:S01]  /*5f00*/  LEA R180, P2, R181, R166, 0x1 ;  /* 0x000000a6b5b47211 */ /* 0x001fe200078408ff */
[----:B------:R0:W-:Y:S01]  /*5f10*/  STS.U16 [R185+UR9+0x3600], R182 ;  /* 0x003600b6b9007988 */ /* 0x0001e20008000409 */
[----:B-1----:R-:W-:-:S02]  /*5f20*/  IMAD R164, R243, R4, RZ ;  /* 0x00000004f3a47224 */ /* 0x002fc400078e02ff */
[----:B------:R-:W-:Y:S02]  /*5f30*/  LEA.HI.X R181, R181, R167, R160, 0x1, P2 ;  /* 0x000000a7b5b57211 */ /* 0x000fe400010f0ca0 */
[----:B------:R-:W-:Y:S01]  /*5f40*/  SHF.R.S32.HI R160, RZ, 0x1f, R183 ;  /* 0x0000001fffa07819 */ /* 0x000fe200000114b7 */
[----:B------:R-:W-:Y:S01]  /*5f50*/  IMAD.SHL.U32 R243, R164, 0x2, RZ ;  /* 0x00000002a4f37824 */ /* 0x000fe200078e00ff */
[----:B------:R1:W-:Y:S01]  /*5f60*/  STS.U16 [R185+UR9+0x4200], R245 ;  /* 0x004200f5b9007988 */ /* 0x0003e20008000409 */
[----:B0-----:R-:W-:Y:S01]  /*5f70*/  LEA R182, P2, R183, R166, 0x1 ;  /* 0x000000a6b7b67211 */ /* 0x001fe200078408ff */
[----:B------:R-:W-:-:S03]  /*5f80*/  IMAD R165, R163, R4, RZ ;  /* 0x00000004a3a57224 */ /* 0x000fc600078e02ff */
[----:B------:R-:W-:Y:S02]  /*5f90*/  LEA.HI.X R183, R183, R167, R160, 0x1, P2 ;  /* 0x000000a7b7b77211 */ /* 0x000fe400010f0ca0 */
[--C-:B------:R-:W-:Y:S01]  /*5fa0*/  IADD3 R160, P4, P5, R243, UR16, R166.reuse ;  /* 0x00000010f3a07c10 */ /* 0x100fe2000fd9e0a6 */
[C---:B-1----:R-:W-:Y:S02]  /*5fb0*/  IMAD.SHL.U32 R245, R162.reuse, 0x2, RZ ;  /* 0x00000002a2f57824 */ /* 0x042fe400078e00ff */
[----:B------:R-:W-:Y:S02]  /*5fc0*/  IMAD R243, R161, R4, RZ ;  /* 0x00000004a1f37224 */ /* 0x000fe400078e02ff */
[----:B------:R-:W-:Y:S01]  /*5fd0*/  IMAD.HI R163, R162, 0x2, RZ ;  /* 0x00000002a2a37827 */ /* 0x000fe200078e02ff */
[----:B------:R-:W-:Y:S01]  /*5fe0*/  IADD3 R162, P2, P3, R245, UR16, R166 ;  /* 0x00000010f5a27c10 */ /* 0x000fe2000fb5e0a6 */
[----:B------:R0:W-:Y:S02]  /*5ff0*/  STS.U16 [R185+UR9+0x4600], R247 ;  /* 0x004600f7b9007988 */ /* 0x0001e40008000409 */
[----:B------:R-:W-:-:S04]  /*6000*/  IMAD.HI R164, R164, 0x2, RZ ;  /* 0x00000002a4a47827 */ /* 0x000fc800078e02ff */
[----:B------:R-:W-:Y:S01]  /*6010*/  IMAD.SHL.U32 R245, R165, 0x2, RZ ;  /* 0x00000002a5f57824 */ /* 0x000fe200078e00ff */
[----:B------:R-:W-:Y:S01]  /*6020*/  IADD3.X R161, PT, PT, R164, UR17, R167, P4, P5 ;  /* 0x00000011a4a17c10 */ /* 0x000fe2000a7ea4a7 */
[----:B0-----:R-:W-:-:S03]  /*6030*/  IMAD.SHL.U32 R247, R243, 0x2, RZ ;  /* 0x00000002f3f77824 */ /* 0x001fc600078e00ff */
[--C-:B------:R-:W-:Y:S01]  /*6040*/  IADD3 R164, P5, P4, R245, UR16, R166.reuse ;  /* 0x00000010f5a47c10 */ /* 0x100fe2000fcbe0a6 */
[----:B------:R-:W-:Y:S01]  /*6050*/  IMAD.HI R165, R165, 0x2, RZ ;  /* 0x00000002a5a57827 */ /* 0x000fe200078e02ff */
[--C-:B------:R-:W-:Y:S02]  /*6060*/  IADD3.X R163, PT, PT, R163, UR17, R167.reuse, P2, P3 ;  /* 0x00000011a3a37c10 */ /* 0x100fe400097e64a7 */
[----:B------:R-:W-:Y:S01]  /*6070*/  IADD3 R166, P2, P3, R247, UR16, R166 ;  /* 0x00000010f7a67c10 */ /* 0x000fe2000fb5e0a6 */
[----:B------:R-:W-:Y:S01]  /*6080*/  IMAD.HI R243, R243, 0x2, RZ ;  /* 0x00000002f3f37827 */ /* 0x000fe200078e02ff */
[----:B------:R-:W-:-:S04]  /*6090*/  IADD3.X R165, PT, PT, R165, UR17, R167, P5, P4 ;  /* 0x00000011a5a57c10 */ /* 0x000fc8000afe84a7 */
[----:B------:R-:W-:Y:S02]  /*60a0*/  IADD3.X R167, PT, PT, R243, UR17, R167, P2, P3 ;  /* 0x00000011f3a77c10 */ /* 0x000fe400097e64a7 */
[----:B------:R-:W-:Y:S02]  /*60b0*/  IADD3 R172, P2, PT, R172, UR16, RZ ;  /* 0x00000010acac7c10 */ /* 0x000fe4000ff5e0ff */
[----:B------:R-:W-:Y:S02]  /*60c0*/  SHF.R.S32.HI R243, RZ, 0x1f, R232 ;  /* 0x0000001ffff37819 */ /* 0x000fe400000114e8 */
[----:B------:R-:W-:Y:S01]  /*60d0*/  IADD3.X R173, PT, PT, R173, UR17, RZ, P2, !PT ;  /* 0x00000011adad7c10 */ /* 0x000fe200097fe4ff */
[----:B------:R-:W-:Y:S01]  /*60e0*/  UIADD3 UR6, UPT, UPT, UR9, 0x12000, URZ ;  /* 0x0001200009067890 */ /* 0x000fe2000fffe0ff */
[----:B------:R-:W-:Y:S01]  /*60f0*/  IADD3 R180, P2, PT, R180, UR16, RZ ;  /* 0x00000010b4b47c10 */ /* 0x000fe2000ff5e0ff */
[----:B------:R-:W-:Y:S01]  /*6100*/  UIADD3 UR7, UPT, UPT, UR9, 0x8000, URZ ;  /* 0x0000800009077890 */ /* 0x000fe2000fffe0ff */
[----:B------:R-:W-:Y:S01]  /*6110*/  LEA.HI R243, R243, R232, RZ, 0x6 ;  /* 0x000000e8f3f37211 */ /* 0x000fe200078f30ff */
[----:B------:R-:W-:Y:S01]  /*6120*/  USHF.R.U32.HI UR6, URZ, 0x4, UR6 ;  /* 0x00000004ff067899 */ /* 0x000fe20008011606 */
[----:B------:R-:W-:Y:S01]  /*6130*/  IADD3.X R181, PT, PT, R181, UR17, RZ, P2, !PT ;  /* 0x00000011b5b57c10 */ /* 0x000fe200097fe4ff */
[----:B------:R-:W-:Y:S01]  /*6140*/  USHF.R.U32.HI UR7, URZ, 0x4, UR7 ;  /* 0x00000004ff077899 */ /* 0x000fe20008011607 */
[----:B------:R-:W-:Y:S01]  /*6150*/  ISETP.LT.OR P2, PT, R232, 0x40, P0 ;  /* 0x00000040e800780c */ /* 0x000fe20000741670 */
[----:B------:R-:W-:Y:S01]  /*6160*/  USGXT.U32 UR12, UR6, 0xe ;  /* 0x0000000e060c789a */ /* 0x000fe20008000000 */
[----:B------:R-:W-:Y:S01]  /*6170*/  IADD3 R170, P5, PT, R170, UR16, RZ ;  /* 0x00000010aaaa7c10 */ /* 0x000fe2000ffbe0ff */
[----:B------:R-:W-:Y:S01]  /*6180*/  USGXT.U32 UR14, UR7, 0xe ;  /* 0x0000000e070e789a */ /* 0x000fe20008000000 */
[----:B------:R-:W-:Y:S01]  /*6190*/  IADD3 R174, P3, PT, R174, UR16, RZ ;  /* 0x00000010aeae7c10 */ /* 0x000fe2000ff7e0ff */
[----:B------:R-:W-:Y:S01]  /*61a0*/  UIADD3 UR24, UP1, UPT, UR12, 0x80, URZ ;  /* 0x000000800c187890 */ /* 0x000fe2000ff3e0ff */
[----:B------:R-:W-:Y:S01]  /*61b0*/  IADD3.X R171, PT, PT, R171, UR17, RZ, P5, !PT ;  /* 0x00000011abab7c10 */ /* 0x000fe2000affe4ff */
[----:B------:R-:W-:Y:S01]  /*61c0*/  UIADD3 UR22, UP2, UPT, UR14, 0x2, URZ ;  /* 0x000000020e167890 */ /* 0x000fe2000ff5e0ff */
[----:B------:R-:W-:-:S02]  /*61d0*/  IADD3.X R175, PT, PT, R175, UR17, RZ, P3, !PT ;  /* 0x00000011afaf7c10 */ /* 0x000fc40009ffe4ff */
[----:B------:R-:W-:Y:S02]  /*61e0*/  IADD3 R178, P5, PT, R178, UR16, RZ ;  /* 0x00000010b2b27c10 */ /* 0x000fe4000ffbe0ff */
[----:B------:R-:W-:Y:S01]  /*61f0*/  IADD3 R182, P3, PT, R182, UR16, RZ ;  /* 0x00000010b6b67c10 */ /* 0x000fe2000ff7e0ff */
[----:B------:R-:W-:Y:S01]  /*6200*/  UMOV UR4, URZ ;  /* 0x000000ff00047c82 */ /* 0x000fe20008000000 */
[----:B------:R-:W-:Y:S01]  /*6210*/  UMOV UR5, URZ ;  /* 0x000000ff00057c82 */ /* 0x000fe20008000000 */
[----:B------:R-:W-:Y:S01]  /*6220*/  IADD3.X R179, PT, PT, R179, UR17, RZ, P5, !PT ;  /* 0x00000011b3b37c10 */ /* 0x000fe2000affe4ff */
[----:B------:R-:W-:Y:S01]  /*6230*/  UIADD3.X UR25, UPT, UPT, UR4, 0x40004040, URZ, UP1, !UPT ;  /* 0x4000404004197890 */ /* 0x000fe20008ffe4ff */
[----:B------:R-:W-:Y:S01]  /*6240*/  IADD3.X R183, PT, PT, R183, UR17, RZ, P3, !PT ;  /* 0x00000011b7b77c10 */ /* 0x000fe20009ffe4ff */
[----:B------:R-:W-:Y:S01]  /*6250*/  UIADD3.X UR23, UPT, UPT, UR5, 0x40004040, URZ, UP2, !UPT ;  /* 0x4000404005177890 */ /* 0x000fe200097fe4ff */
[----:B------:R-:W-:Y:S01]  /*6260*/  UMOV UR6, URZ ;  /* 0x000000ff00067c82 */ /* 0x000fe20008000000 */
[----:B------:R-:W-:Y:S01]  /*6270*/  IMAD.SHL.U32 R5, R5, 0x40, RZ ;  /* 0x0000004005057824 */ /* 0x000fe200078e00ff */
[----:B-----5:R-:W-:Y:S04]  /*6280*/  STS.U16 [R185+UR9+0x4a00], R168 ;  /* 0x004a00a8b9007988 */ /* 0x020fe80008000409 */
[----:B------:R0:W-:Y:S04]  /*6290*/  STS.U16 [R185+UR9+0x4e00], R234 ;  /* 0x004e00eab9007988 */ /* 0x0001e80008000409 */
[----:B------:R-:W-:Y:S04]  /*62a0*/  STS.U16 [R185+UR9+0x5200], R236 ;  /* 0x005200ecb9007988 */ /* 0x000fe80008000409 */
        /* <DEDUP_REMOVED lines=8> */
[----:B------:R1:W-:Y:S04]  /*6330*/  STS.U16 [R185+UR9+0x7600], R235 ;  /* 0x007600ebb9007988 */ /* 0x0003e80008000409 */
[----:B------:R2:W-:Y:S04]  /*6340*/  STS.U16 [R185+UR9+0x7a00], R237 ;  /* 0x007a00edb9007988 */ /* 0x0005e80008000409 */
[----:B------:R2:W-:Y:S01]  /*6350*/  STS.U16 [R185+UR9+0x7e00], R239 ;  /* 0x007e00efb9007988 */ /* 0x0005e20008000409 */
[----:B------:R3:W-:Y:S06]  /*6360*/  MEMBAR.ALL.CTA ;  /* 0x0000000000007992 */ /* 0x0007ec0000008000 */
[----:B---3--:R-:W3:Y:S01]  /*6370*/  FENCE.VIEW.ASYNC.S ;  /* 0x00000000000073c6 */ /* 0x008ee20000000000 */
[----:B0-----:R-:W-:Y:S01]  /*6380*/  SHF.R.S32.HI R234, RZ, 0x6, R243 ;  /* 0x00000006ffea7819 */ /* 0x001fe200000114f3 */
[----:B---3--:R-:W-:Y:S01]  /*6390*/  BAR.SYNC.DEFER_BLOCKING 0x0 ;  /* 0x0000000000007b1d */ /* 0x008fe20000010000 */
[----:B------:R-:W-:-:S02]  /*63a0*/  IADD3 R168, P4, PT, R241, UR16, RZ ;  /* 0x00000010f1a87c10 */ /* 0x000fc4000ff9e0ff */
[----:B------:R-:W-:Y:S02]  /*63b0*/  VIMNMX R234, PT, PT, R234, 0x1, !PT ;  /* 0x00000001eaea7848 */ /* 0x000fe40007fe0100 */
[----:B------:R-:W-:Y:S01]  /*63c0*/  IADD3.X R169, PT, PT, R169, UR17, RZ, P4, !PT ;  /* 0x00000011a9a97c10 */ /* 0x000fe2000a7fe4ff */
[----:B-1----:R-:W-:Y:S01]  /*63d0*/  IMAD.SHL.U32 R235, R4, 0x40, RZ ;  /* 0x0000004004eb7824 */ /* 0x002fe200078e00ff */
[----:B------:R-:W-:Y:S01]  /*63e0*/  IADD3 R176, P4, PT, R176, UR16, RZ ;  /* 0x00000010b0b07c10 */ /* 0x000fe2000ff9e0ff */
[----:B------:R-:W-:-:S03]  /*63f0*/  VIADD R4, R234, 0xffffffff ;  /* 0xffffffffea047836 */ /* 0x000fc60000000000 */
[----:B------:R-:W-:Y:S02]  /*6400*/  IADD3.X R177, PT, PT, R177, UR17, RZ, P4, !PT ;  /* 0x00000011b1b17c10 */ /* 0x000fe4000a7fe4ff */
[----:B------:R-:W-:Y:S01]  /*6410*/  ISETP.NE.U32.AND P3, PT, R4, RZ, PT ;  /* 0x000000ff0400720c */ /* 0x000fe20003f65070 */
[----:B--2---:R-:W-:-:S12]  /*6420*/  @P2 BRA `(.L_x_6) ;  /* 0x0000000000842947 */ /* 0x004fd80003800000 */
[----:B------:R-:W-:Y:S02]  /*6430*/  UIADD3 UR4, UPT, UPT, UR9, 0x10000, URZ ;  /* 0x0001000009047890 */ /* 0x000fe4000fffe0ff */
[----:B------:R-:W-:Y:S02]  /*6440*/  USHF.R.U32.HI UR18, URZ, 0x4, UR9 ;  /* 0x00000004ff127899 */ /* 0x000fe40008011609 */
[----:B------:R-:W-:Y:S02]  /*6450*/  USHF.R.U32.HI UR4, URZ, 0x4, UR4 ;  /* 0x00000004ff047899 */ /* 0x000fe40008011604 */
[----:B------:R-:W-:Y:S02]  /*6460*/  USGXT.U32 UR18, UR18, 0xe ;  /* 0x0000000e1212789a */ /* 0x000fe40008000000 */
[----:B------:R-:W-:Y:S02]  /*6470*/  USGXT.U32 UR16, UR4, 0xe ;  /* 0x0000000e0410789a */ /* 0x000fe40008000000 */
[----:B------:R-:W-:-:S02]  /*6480*/  UIADD3 UR34, UP2, UPT, UR18, 0x2, URZ ;  /* 0x0000000212227890 */ /* 0x000fc4000ff5e0ff */
[----:B------:R-:W-:Y:S01]  /*6490*/  UIADD3 UR36, UP1, UPT, UR16, 0x80, URZ ;  /* 0x0000008010247890 */ /* 0x000fe2000ff3e0ff */
[----:B------:R-:W-:Y:S01]  /*64a0*/  UMOV UR4, URZ ;  /* 0x000000ff00047c82 */ /* 0x000fe20008000000 */
[----:B------:R-:W-:Y:S01]  /*64b0*/  UMOV UR38, 0x0 ;  /* 0x0000000000267882 */ /* 0x000fe20000000000 */
[----:B------:R-:W-:Y:S02]  /*64c0*/  UIADD3.X UR35, UPT, UPT, UR4, 0x40004040, URZ, UP2, !UPT ;  /* 0x4000404004237890 */ /* 0x000fe400097fe4ff */
[----:B------:R-:W-:Y:S02]  /*64d0*/  UIADD3.X UR37, UPT, UPT, UR4, 0x40004040, URZ, UP1, !UPT ;  /* 0x4000404004257890 */ /* 0x000fe40008ffe4ff */
[----:B------:R-:W-:Y:S02]  /*64e0*/  UIADD3.64 UR28, UPT, UPT, UR34, 0x2, URZ ;  /* 0x00000002221c7897 */ /* 0x000fe4000fffe0ff */
[----:B------:R-:W-:Y:S02]  /*64f0*/  UIADD3.64 UR26, UPT, UPT, UR36, 0x80, URZ ;  /* 0x00000080241a7897 */ /* 0x000fe4000fffe0ff */
[----:B------:R-:W-:-:S02]  /*6500*/  UIADD3.64 UR32, UPT, UPT, UR34, 0x4, URZ ;  /* 0x0000000422207897 */ /* 0x000fc4000fffe0ff */
[----:B------:R-:W-:Y:S01]  /*6510*/  UIADD3.64 UR30, UPT, UPT, UR36, 0x100, URZ ;  /* 0x00000100241e7897 */ /* 0x000fe2000fffe0ff */
[----:B------:R-:W-:Y:S01]  /*6520*/  UMOV UR39, 0x4408010 ;  /* 0x0440801000277882 */ /* 0x000fe20000000000 */
[----:B------:R-:W-:Y:S01]  /*6530*/  UMOV UR19, 0x40004040 ;  /* 0x4000404000137882 */ /* 0x000fe20000000000 */
[----:B------:R-:W-:Y:S01]  /*6540*/  UMOV UR17, 0x40004040 ;  /* 0x4000404000117882 */ /* 0x000fe20000000000 */
[----:B------:R-:W-:Y:S01]  /*6550*/  UMOV UR40, 0x0 ;  /* 0x0000000000287882 */ /* 0x000fe20000000000 */
[----:B------:R-:W-:Y:S01]  /*6560*/  UMOV UR41, 0x4408010 ;  /* 0x0440801000297882 */ /* 0x000fe20000000000 */
[----:B------:R-:W-:Y:S01]  /*6570*/  UMOV UR42, 0x0 ;  /* 0x00000000002a7882 */ /* 0x000fe20000000000 */
[----:B------:R-:W-:Y:S01]  /*6580*/  UMOV UR43, 0x4408010 ;  /* 0x04408010002b7882 */ /* 0x000fe20000000000 */
[----:B------:R-:W-:Y:S01]  /*6590*/  UMOV UR4, UR11 ;  /* 0x0000000b00047c82 */ /* 0x000fe20008000000 */
[----:B------:R-:W-:Y:S01]  /*65a0*/  UMOV UR5, URZ ;  /* 0x000000ff00057c82 */ /* 0x000fe20008000000 */
[----:B------:R0:W-:Y:S01]  /*65b0*/  UTCHMMA gdesc[UR16], gdesc[UR18], tmem[UR8], tmem[UR38], idesc[UR39], !UPT ;  /* 0x00ff2612100075ea */ /* 0x0001e2000f800008 */
[----:B------:R-:W-:Y:S01]  /*65c0*/  UMOV UR44, 0x0 ;  /* 0x00000000002c7882 */ /* 0x000fe20000000000 */
[----:B------:R-:W-:Y:S01]  /*65d0*/  UMOV UR45, 0x4408010 ;  /* 0x04408010002d7882 */ /* 0x000fe20000000000 */
[----:B------:R0:W-:Y:S01]  /*65e0*/  UTCHMMA gdesc[UR36], gdesc[UR34], tmem[UR8], tmem[UR40], idesc[UR41], UPT ;  /* 0x00ff2822240075ea */ /* 0x0001e2000b800008 */
[----:B------:R-:W-:Y:S01]  /*65f0*/  UMOV UR4, UR4 ;  /* 0x0000000400047c82 */ /* 0x000fe20008000000 */
[----:B------:R0:W-:Y:S01]  /*6600*/  UTCHMMA gdesc[UR26], gdesc[UR28], tmem[UR8], tmem[UR42], idesc[UR43], UPT ;  /* 0x00ff2a1c1a0075ea */ /* 0x0001e2000b800008 */
[----:B------:R0:W-:Y:S01]  /*6610*/  UTCHMMA gdesc[UR30], gdesc[UR32], tmem[UR8], tmem[UR44], idesc[UR45], UPT ;  /* 0x00ff2c201e0075ea */ /* 0x0001e2000b800008 */
[----:B------:R0:W-:Y:S01]  /*6620*/  UTCBAR [UR4], URZ ;  /* 0x000000ff040073e9 */ /* 0x0001e200080000ff */
[----:B------:R-:W-:Y:S01]  /*6630*/  NOP ;  /* 0x0000000000007918 */ /* 0x000fe20000000000 */
.L_x_6:
[----:B------:R-:W-:Y:S05]  /*6640*/  @!P3 BRA `(.L_x_7) ;  /* 0x000000180050b947 */ /* 0x000fea0003800000 */
[----:B------:R-:W-:Y:S01]  /*6650*/  VIADD R184, R184, 0xffffffc0 ;  /* 0xffffffc0b8b87836 */ /* 0x000fe20000000000 */
[----:B0-----:R-:W-:Y:S02]  /*6660*/  UIADD3.64 UR18, UPT, UPT, UR24, 0x80, URZ ;  /* 0x0000008018127897 */ /* 0x001fe4000fffe0ff */
[----:B------:R-:W-:Y:S02]  /*6670*/  UIADD3.64 UR26, UPT, UPT, UR22, 0x2, URZ ;  /* 0x00000002161a7897 */ /* 0x000fe4000fffe0ff */
[----:B------:R-:W-:Y:S01]  /*6680*/  R2UR UR32, R184 ;  /* 0x00000000b82072ca */ /* 0x000fe200000e0000 */
[----:B------:R-:W-:Y:S02]  /*6690*/  UIADD3.64 UR28, UPT, UPT, UR24, 0x100, URZ ;  /* 0x00000100181c7897 */ /* 0x000fe4000fffe0ff */
[----:B------:R-:W-:Y:S01]  /*66a0*/  UIADD3.64 UR30, UPT, UPT, UR22, 0x4, URZ ;  /* 0x00000004161e7897 */ /* 0x000fe2000fffe0ff */
[----:B------:R-:W-:Y:S01]  /*66b0*/  UMOV UR5, 0x1 ;  /* 0x0000000100057882 */ /* 0x000fe20000000000 */
[----:B------:R-:W-:-:S10]  /*66c0*/  UMOV UR4, URZ ;  /* 0x000000ff00047c82 */ /* 0x000fd40008000000 */
.L_x_10:
[----:B------:R-:W-:Y:S01]  /*66d0*/  USHF.L.U32 UR6, UR6, 0x1f, URZ ;  /* 0x0000001f06067899 */ /* 0x000fe200080006ff */
[----:B0-----:R-:W-:-:S04]  /*66e0*/  SHF.R.U32.HI R237, RZ, 0x6, R187 ;  /* 0x00000006ffed7819 */ /* 0x001fc800000116bb */
[----:B------:R-:W-:Y:S01]  /*66f0*/  SGXT.U32 R237, R237, 0x2 ;  /* 0x00000002eded781a */ /* 0x000fe20000000000 */
[----:B------:R-:W-:-:S04]  /*6700*/  IMAD.U32 R184, RZ, RZ, UR6 ;  /* 0x00000006ffb87e24 */ /* 0x000fc8000f8e00ff */
[----:B------:R-:W0:Y:S02]  /*6710*/  SYNCS.PHASECHK.TRANS64.TRYWAIT P2, [UR11], R184 ;  /* 0x000000b8ff0075a7 */ /* 0x000e24000804110b */
[----:B0-----:R-:W-:Y:S05]  /*6720*/  @!P2 BRA `(.L_x_8) ;  /* 0x000000340090a947 */ /* 0x001fea0003800000 */
.L_x_16:
[----:B------:R-:W-:Y:S01]  /*6730*/  LOP3.LUT R184, R237, 0x4, RZ, 0xfc, !PT ;  /* 0x00000004edb87812 */ /* 0x000fe200078efcff */
[----:B------:R-:W-:Y:S01]  /*6740*/  IMAD.WIDE R230, R235, 0x2, R230 ;  /* 0x00000002ebe67825 */ /* 0x000fe200078e02e6 */
[C---:B------:R-:W-:Y:S02]  /*6750*/  ISETP.GE.AND P6, PT, R237.reuse, UR32, PT ;  /* 0x00000020ed007c0c */ /* 0x040fe4000bfc6270 */
[----:B------:R-:W-:Y:S02]  /*6760*/  ISETP.GE.AND P5, PT, R184, UR32, PT ;  /* 0x00000020b8007c0c */ /* 0x000fe4000bfa6270 */
[----:B------:R-:W-:Y:S02]  /*6770*/  LOP3.LUT R184, R237, 0x8, RZ, 0xfc, !PT ;  /* 0x00000008edb87812 */ /* 0x000fe400078efcff */
[----:B------:R-:W-:Y:S02]  /*6780*/  PRMT R234, RZ, 0x7610, R234 ;  /* 0x00007610ffea7816 */ /* 0x000fe400000000ea */
[----:B------:R-:W-:-:S02]  /*6790*/  ISETP.GE.AND P3, PT, R184, UR32, PT ;  /* 0x00000020b8007c0c */ /* 0x000fc4000bf66270 */
[----:B------:R-:W-:-:S03]  /*67a0*/  LOP3.LUT R184, R237, 0xc, RZ, 0xfc, !PT ;  /* 0x0000000cedb87812 */ /* 0x000fc600078efcff */
[----:B------:R-:W2:Y:S01]  /*67b0*/  @!P6 LDG.E.U16 R234, desc[UR20][R230.64] ;  /* 0x00000014e6eae981 */ /* 0x000ea2000c1e1500 */
[----:B------:R-:W-:Y:S02]  /*67c0*/  ISETP.GE.AND P2, PT, R184, UR32, PT ;  /* 0x00000020b8007c0c */ /* 0x000fe4000bf46270 */
[----:B------:R-:W-:-:S04]  /*67d0*/  LOP3.LUT R184, R237, 0x10, RZ, 0xfc, !PT ;  /* 0x00000010edb87812 */ /* 0x000fc800078efcff */
[----:B------:R-:W-:Y:S02]  /*67e0*/  ISETP.GE.AND P4, PT, R184, UR32, PT ;  /* 0x00000020b8007c0c */ /* 0x000fe4000bf86270 */
[----:B------:R-:W-:Y:S01]  /*67f0*/  LOP3.LUT R184, R237, 0x14, RZ, 0xfc, !PT ;  /* 0x00000014edb87812 */ /* 0x000fe200078efcff */
[----:B------:R-:W-:-:S03]  /*6800*/  IMAD.WIDE R228, R235, 0x2, R228 ;  /* 0x00000002ebe47825 */ /* 0x000fc600078e02e4 */
[----:B------:R-:W-:Y:S02]  /*6810*/  ISETP.GE.AND P6, PT, R184, UR32, PT ;  /* 0x00000020b8007c0c */ /* 0x000fe4000bfc6270 */
[----:B------:R-:W-:Y:S02]  /*6820*/  PRMT R184, RZ, 0x7610, R184 ;  /* 0x00007610ffb87816 */ /* 0x000fe400000000b8 */
[----:B------:R-:W-:Y:S01]  /*6830*/  LOP3.LUT R236, R237, 0x18, RZ, 0xfc, !PT ;  /* 0x00000018edec7812 */ /* 0x000fe200078efcff */
[----:B------:R-:W-:-:S03]  /*6840*/  IMAD.WIDE R226, R235, 0x2, R226 ;  /* 0x00000002ebe27825 */ /* 0x000fc600078e02e2 */
[----:B------:R-:W3:Y:S01]  /*6850*/  @!P5 LDG.E.U16 R184, desc[UR20][R228.64] ;  /* 0x00000014e4b8d981 */ /* 0x000ee2000c1e1500 */
[----:B------:R-:W-:Y:S02]  /*6860*/  ISETP.GE.AND P5, PT, R236, UR32, PT ;  /* 0x00000020ec007c0c */ /* 0x000fe4000bfa6270 */
[----:B------:R-:W-:Y:S02]  /*6870*/  PRMT R236, RZ, 0x7610, R236 ;  /* 0x00007610ffec7816 */ /* 0x000fe400000000ec */
[----:B------:R-:W-:Y:S01]  /*6880*/  LOP3.LUT R238, R237, 0x1c, RZ, 0xfc, !PT ;  /* 0x0000001cedee7812 */ /* 0x000fe200078efcff */
[----:B------:R-:W-:-:S03]  /*6890*/  IMAD.WIDE R224, R235, 0x2, R224 ;  /* 0x00000002ebe07825 */ /* 0x000fc600078e02e0 */
[----:B------:R-:W4:Y:S01]  /*68a0*/  @!P3 LDG.E.U16 R236, desc[UR20][R226.64] ;  /* 0x00000014e2ecb981 */ /* 0x000f22000c1e1500 */
[----:B------:R-:W-:Y:S02]  /*68b0*/  ISETP.GE.AND P3, PT, R238, UR32, PT ;  /* 0x00000020ee007c0c */ /* 0x000fe4000bf66270 */
[----:B------:R-:W-:Y:S02]  /*68c0*/  PRMT R238, RZ, 0x7610, R238 ;  /* 0x00007610ffee7816 */ /* 0x000fe400000000ee */
[----:B------:R-:W-:Y:S01]  /*68d0*/  LOP3.LUT R239, R237, 0x20, RZ, 0xfc, !PT ;  /* 0x00000020edef7812 */ /* 0x000fe200078efcff */
[----:B------:R-:W-:Y:S01]  /*68e0*/  IMAD.WIDE R168, R235, 0x2, R168 ;  /* 0x00000002eba87825 */ /* 0x000fe200078e02a8 */
[----:B------:R-:W-:Y:S02]  /*68f0*/  PRMT R240, RZ, 0x7610, R240 ;  /* 0x00007610fff07816 */ /* 0x000fe400000000f0 */
[----:B------:R-:W5:Y:S01]  /*6900*/  @!P2 LDG.E.U16 R238, desc[UR20][R224.64] ;  /* 0x00000014e0eea981 */ /* 0x000f62000c1e1500 */
[----:B------:R-:W-:-:S02]  /*6910*/  ISETP.GE.AND P2, PT, R239, UR32, PT ;  /* 0x00000020ef007c0c */ /* 0x000fc4000bf46270 */
[----:B------:R-:W-:Y:S01]  /*6920*/  LOP3.LUT R239, R237, 0x24, RZ, 0xfc, !PT ;  /* 0x00000024edef7812 */ /* 0x000fe200078efcff */
[----:B------:R-:W3:Y:S01]  /*6930*/  @!P4 LDG.E.U16 R240, desc[UR20][R168.64] ;  /* 0x00000014a8f0c981 */ /* 0x000ee2000c1e1500 */
[----:B------:R-:W-:Y:S01]  /*6940*/  PRMT R242, RZ, 0x7610, R242 ;  /* 0x00007610fff27816 */ /* 0x000fe200000000f2 */
[----:B------:R-:W-:Y:S01]  /*6950*/  IMAD.WIDE R170, R235, 0x2, R170 ;  /* 0x00000002ebaa7825 */ /* 0x000fe200078e02aa */
[----:B------:R-:W-:Y:S02]  /*6960*/  ISETP.GE.AND P4, PT, R239, UR32, PT ;  /* 0x00000020ef007c0c */ /* 0x000fe4000bf86270 */
[----:B------:R-:W-:Y:S01]  /*6970*/  LOP3.LUT R239, R237, 0x28, RZ, 0xfc, !PT ;  /* 0x00000028edef7812 */ /* 0x000fe200078efcff */
[----:B------:R-:W-:Y:S01]  /*6980*/  IMAD.WIDE R172, R235, 0x2, R172 ;  /* 0x00000002ebac7825 */ /* 0x000fe200078e02ac */
[----:B------:R-:W-:Y:S01]  /*6990*/  PRMT R244, RZ, 0x7610, R244 ;  /* 0x00007610fff47816 */ /* 0x000fe200000000f4 */
[----:B------:R-:W5:Y:S01]  /*69a0*/  @!P6 LDG.E.U16 R242, desc[UR20][R170.64] ;  /* 0x00000014aaf2e981 */ /* 0x000f62000c1e1500 */
[----:B------:R-:W-:-:S02]  /*69b0*/  ISETP.GE.AND P6, PT, R239, UR32, PT ;  /* 0x00000020ef007c0c */ /* 0x000fc4000bfc6270 */
[----:B------:R-:W-:Y:S01]  /*69c0*/  LOP3.LUT R239, R237, 0x2c, RZ, 0xfc, !PT ;  /* 0x0000002cedef7812 */ /* 0x000fe200078efcff */
[----:B------:R-:W-:Y:S01]  /*69d0*/  IMAD.WIDE R174, R235, 0x2, R174 ;  /* 0x00000002ebae7825 */ /* 0x000fe200078e02ae */
[----:B------:R-:W-:Y:S01]  /*69e0*/  PRMT R246, RZ, 0x7610, R246 ;  /* 0x00007610fff67816 */ /* 0x000fe200000000f6 */
[----:B------:R-:W5:Y:S01]  /*69f0*/  @!P5 LDG.E.U16 R244, desc[UR20][R172.64] ;  /* 0x00000014acf4d981 */ /* 0x000f62000c1e1500 */
        /* <DEDUP_REMOVED lines=11> */
[----:B------:R-:W-:Y:S02]  /*6ab0*/  LOP3.LUT R239, R237, 0x38, RZ, 0xfc, !PT ;  /* 0x00000038edef7812 */ /* 0x000fe400078efcff */
[----:B------:R-:W5:Y:S02]  /*6ac0*/  @!P6 LDG.E.U16 R252, desc[UR20][R180.64] ;  /* 0x00000014b4fce981 */ /* 0x000f64000c1e1500 */
[----:B------:R-:W-:Y:S01]  /*6ad0*/  ISETP.GE.AND P6, PT, R239, UR32, PT ;  /* 0x00000020ef007c0c */ /* 0x000fe2000bfc6270 */
[----:B------:R-:W-:Y:S01]  /*6ae0*/  IMAD.WIDE R160, R235, 0x2, R160 ;  /* 0x00000002eba07825 */ /* 0x000fe200078e02a0 */
[----:B------:R-:W-:-:S02]  /*6af0*/  PRMT R239, RZ, 0x7610, R239 ;  /* 0x00007610ffef7816 */ /* 0x000fc400000000ef */
[----:B------:R-:W-:-:S04]  /*6b00*/  LOP3.LUT R237, R237, 0x3c, RZ, 0xfc, !PT ;  /* 0x0000003ceded7812 */ /* 0x000fc800078efcff */
[----:B------:R-:W5:Y:S01]  /*6b10*/  @!P3 LDG.E.U16 R239, desc[UR20][R160.64] ;  /* 0x00000014a0efb981 */ /* 0x000f62000c1e1500 */
[----:B------:R-:W-:Y:S01]  /*6b20*/  ISETP.GE.AND P3, PT, R237, UR32, PT ;  /* 0x00000020ed007c0c */ /* 0x000fe2000bf66270 */
[C---:B------:R-:W-:Y:S01]  /*6b30*/  IMAD.WIDE R164, R235.reuse, 0x2, R164 ;  /* 0x00000002eba47825 */ /* 0x040fe200078e02a4 */
[----:B------:R-:W-:Y:S02]  /*6b40*/  PRMT R243, RZ, 0x7610, R243 ;  /* 0x00007610fff37816 */ /* 0x000fe400000000f3 */
[----:B------:R-:W-:Y:S01]  /*6b50*/  PRMT R250, RZ, 0x7610, R250 ;  /* 0x00007610fffa7816 */ /* 0x000fe200000000fa */
[C---:B------:R-:W-:Y:S01]  /*6b60*/  IMAD.WIDE R166, R235.reuse, 0x2, R166 ;  /* 0x00000002eba67825 */ /* 0x040fe200078e02a6 */
[----:B------:R-:W-:Y:S02]  /*6b70*/  PRMT R237, RZ, 0x7610, R237 ;  /* 0x00007610ffed7816 */ /* 0x000fe400000000ed */
[----:B------:R-:W-:Y:S01]  /*6b80*/  PRMT R241, RZ, 0x7610, R241 ;  /* 0x00007610fff17816 */ /* 0x000fe200000000f1 */
[C---:B------:R-:W-:Y:S01]  /*6b90*/  IMAD.WIDE R162, R235.reuse, 0x2, R162 ;  /* 0x00000002eba27825 */ /* 0x040fe200078e02a2 */
[----:B------:R-:W-:Y:S01]  /*6ba0*/  PRMT R245, RZ, 0x7610, R245 ;  /* 0x00007610fff57816 */ /* 0x000fe200000000f5 */
[----:B------:R-:W5:Y:S02]  /*6bb0*/  @!P6 LDG.E.U16 R243, desc[UR20][R164.64] ;  /* 0x00000014a4f3e981 */ /* 0x000f64000c1e1500 */
[----:B------:R-:W-:-:S02]  /*6bc0*/  IMAD.WIDE R182, R235, 0x2, R182 ;  /* 0x00000002ebb67825 */ /* 0x000fc400078e02b6 */
[----:B------:R-:W5:Y:S02]  /*6bd0*/  @!P2 LDG.E.U16 R241, desc[UR20][R162.64] ;  /* 0x00000014a2f1a981 */ /* 0x000f64000c1e1500 */
[----:B------:R-:W-:Y:S02]  /*6be0*/  IMAD.WIDE R178, R235, 0x2, R178 ;  /* 0x00000002ebb27825 */ /* 0x000fe400078e02b2 */
[----:B------:R-:W5:Y:S04]  /*6bf0*/  @!P5 LDG.E.U16 R237, desc[UR20][R182.64] ;  /* 0x00000014b6edd981 */ /* 0x000f68000c1e1500 */
[----:B------:R-:W5:Y:S04]  /*6c00*/  @!P4 LDG.E.U16 R250, desc[UR20][R178.64] ;  /* 0x00000014b2fac981 */ /* 0x000f68000c1e1500 */
[----:B------:R-:W5:Y:S01]  /*6c10*/  @!P3 LDG.E.U16 R245, desc[UR20][R166.64] ;  /* 0x00000014a6f5b981 */ /* 0x000f62000c1e1500 */
[----:B------:R-:W-:Y:S01]  /*6c20*/  BAR.SYNC.DEFER_BLOCKING 0x0 ;  /* 0x0000000000007b1d */ /* 0x000fe20000010000 */
[----:B------:R-:W-:-:S04]  /*6c30*/  IMAD.WIDE R30, R5, 0x2, R30 ;  /* 0x00000002051e7825 */ /* 0x000fc800078e021e */
        /* <DEDUP_REMOVED lines=14> */
[----:B------:R-:W-:Y:S01]  /*6d20*/  IMAD.WIDE R222, R5, 0x2, R222 ;  /* 0x0000000205de7825 */ /* 0x000fe200078e02de */
[----:B--2---:R0:W-:Y:S02]  /*6d30*/  STS.U16 [R233+UR9+0x12000], R234 ;  /* 0x012000eae9007988 */ /* 0x0041e40008000409 */
[----:B0-----:R-:W-:-:S04]  /*6d40*/  LOP3.LUT R234, R187, 0x3f, RZ, 0xc0, !PT ;  /* 0x0000003fbbea7812 */ /* 0x001fc800078ec0ff */
[----:B------:R-:W-:Y:S02]  /*6d50*/  ISETP.GE.AND P2, PT, R234, UR32, PT ;  /* 0x00000020ea007c0c */ /* 0x000fe4000bf46270 */
[----:B------:R-:W-:-:S11]  /*6d60*/  PRMT R234, RZ, 0x7610, R234 ;  /* 0x00007610ffea7816 */ /* 0x000fd600000000ea */
[----:B------:R-:W2:Y:S04]  /*6d70*/  @!P2 LDG.E.U16 R234, desc[UR20][R218.64] ;  /* 0x00000014daeaa981 */ /* 0x000ea8000c1e1500 */
[----:B----4-:R0:W-:Y:S02]  /*6d80*/  STS.U16 [R233+UR9+0x12400], R236 ;  /* 0x012400ece9007988 */ /* 0x0101e40008000409 */
[----:B0-----:R-:W-:Y:S02]  /*6d90*/  PRMT R236, RZ, 0x7610, R236 ;  /* 0x00007610ffec7816 */ /* 0x001fe400000000ec */
[----:B---3--:R0:W-:Y:S04]  /*6da0*/  STS.U16 [R233+UR9+0x12800], R240 ;  /* 0x012800f0e9007988 */ /* 0x0081e80008000409 */
[----:B------:R-:W3:Y:S01]  /*6db0*/  @!P2 LDG.E.U16 R236, desc[UR20][R214.64] ;  /* 0x00000014d6eca981 */ /* 0x000ee2000c1e1500 */
[----:B0-----:R-:W-:-:S03]  /*6dc0*/  PRMT R240, RZ, 0x7610, R240 ;  /* 0x00007610fff07816 */ /* 0x001fc600000000f0 */
[----:B-----5:R0:W-:Y:S04]  /*6dd0*/  STS.U16 [R233+UR9+0x12c00], R244 ;  /* 0x012c00f4e9007988 */ /* 0x0201e80008000409 */
[----:B------:R-:W4:Y:S01]  /*6de0*/  @!P2 LDG.E.U16 R240, desc[UR20][R206.64] ;  /* 0x00000014cef0a981 */ /* 0x000f22000c1e1500 */
[----:B0-----:R-:W-:-:S03]  /*6df0*/  PRMT R244, RZ, 0x7610, R244 ;  /* 0x00007610fff47816 */ /* 0x001fc600000000f4 */
[----:B------:R0:W-:Y:S04]  /*6e00*/  STS.U16 [R233+UR9+0x13000], R248 ;  /* 0x013000f8e9007988 */ /* 0x0001e80008000409 */
[----:B------:R-:W5:Y:S04]  /*6e10*/  @!P2 LDG.E.U16 R244, desc[UR20][R198.64] ;  /* 0x00000014c6f4a981 */ /* 0x000f68000c1e1500 */
[----:B------:R1:W-:Y:S01]  /*6e20*/  STS.U16 [R233+UR9+0x13400], R252 ;  /* 0x013400fce9007988 */ /* 0x0003e20008000409 */
[----:B0-----:R-:W-:-:S03]  /*6e30*/  PRMT R248, RZ, 0x7610, R248 ;  /* 0x00007610fff87816 */ /* 0x001fc600000000f8 */
[----:B------:R0:W-:Y:S01]  /*6e40*/  STS.U16 [R233+UR9+0x13800], R239 ;  /* 0x013800efe9007988 */ /* 0x0001e20008000409 */
[----:B-1----:R-:W-:-:S03]  /*6e50*/  PRMT R252, RZ, 0x7610, R252 ;  /* 0x00007610fffc7816 */ /* 0x002fc600000000fc */
[----:B------:R-:W5:Y:S04]  /*6e60*/  @!P2 LDG.E.U16 R248, desc[UR20][R190.64] ;  /* 0x00000014bef8a981 */ /* 0x000f68000c1e1500 */
[----:B------:R-:W5:Y:S01]  /*6e70*/  @!P2 LDG.E.U16 R252, desc[UR20][R10.64] ;  /* 0x000000140afca981 */ /* 0x000f62000c1e1500 */
[----:B0-----:R-:W-:-:S03]  /*6e80*/  PRMT R239, RZ, 0x7610, R239 ;  /* 0x00007610ffef7816 */ /* 0x001fc600000000ef */
[----:B------:R0:W-:Y:S04]  /*6e90*/  STS.U16 [R233+UR9+0x13c00], R243 ;  /* 0x013c00f3e9007988 */ /* 0x0001e80008000409 */
[----:B------:R1:W-:Y:S04]  /*6ea0*/  STS.U16 [R185+UR9+0x12200], R184 ;  /* 0x012200b8b9007988 */ /* 0x0003e80008000409 */
[----:B------:R1:W-:Y:S01]  /*6eb0*/  STS.U16 [R185+UR9+0x12600], R238 ;  /* 0x012600eeb9007988 */ /* 0x0003e20008000409 */
[----:B0-----:R-:W-:-:S03]  /*6ec0*/  PRMT R243, RZ, 0x7610, R243 ;  /* 0x00007610fff37816 */ /* 0x001fc600000000f3 */
[----:B------:R0:W-:Y:S01]  /*6ed0*/  STS.U16 [R185+UR9+0x12a00], R242 ;  /* 0x012a00f2b9007988 */ /* 0x0001e20008000409 */
[----:B-1----:R-:W-:-:S03]  /*6ee0*/  PRMT R184, RZ, 0x7610, R184 ;  /* 0x00007610ffb87816 */ /* 0x002fc600000000b8 */
[----:B------:R1:W-:Y:S01]  /*6ef0*/  STS.U16 [R185+UR9+0x12e00], R246 ;  /* 0x012e00f6b9007988 */ /* 0x0003e20008000409 */
[----:B------:R-:W-:-:S03]  /*6f00*/  PRMT R238, RZ, 0x7610, R238 ;  /* 0x00007610ffee7816 */ /* 0x000fc600000000ee */
        /* <DEDUP_REMOVED lines=8> */
[----:B------:R-:W5:Y:S01]  /*6f90*/  @!P2 LDG.E.U16 R184, desc[UR20][R222.64] ;  /* 0x00000014deb8a981 */ /* 0x000f62000c1e1500 */
[----:B-1----:R-:W-:-:S03]  /*6fa0*/  PRMT R241, RZ, 0x7610, R241 ;  /* 0x00007610fff17816 */ /* 0x002fc600000000f1 */
[----:B------:R-:W5:Y:S01]  /*6fb0*/  @!P2 LDG.E.U16 R238, desc[UR20][R210.64] ;  /* 0x00000014d2eea981 */ /* 0x000f62000c1e1500 */
[----:B------:R-:W-:-:S03]  /*6fc0*/  PRMT R245, RZ, 0x7610, R245 ;  /* 0x00007610fff57816 */ /* 0x000fc600000000f5 */
[----:B------:R-:W5:Y:S04]  /*6fd0*/  @!P2 LDG.E.U16 R242, desc[UR20][R202.64] ;  /* 0x00000014caf2a981 */ /* 0x000f68000c1e1500 */
[----:B------:R-:W5:Y:S04]  /*6fe0*/  @!P2 LDG.E.U16 R246, desc[UR20][R194.64] ;  /* 0x00000014c2f6a981 */ /* 0x000f68000c1e1500 */
[----:B------:R-:W5:Y:S04]  /*6ff0*/  @!P2 LDG.E.U16 R250, desc[UR20][R6.64] ;  /* 0x0000001406faa981 */ /* 0x000f68000c1e1500 */
[----:B------:R-:W5:Y:S04]  /*7000*/  @!P2 LDG.E.U16 R237, desc[UR20][R14.64] ;  /* 0x000000140eeda981 */ /* 0x000f68000c1e1500 */
[----:B------:R-:W5:Y:S04]  /*7010*/  @!P2 LDG.E.U16 R239, desc[UR20][R18.64] ;  /* 0x0000001412efa981 */ /* 0x000f68000c1e1500 */
[----:B------:R-:W5:Y:S04]  /*7020*/  @!P2 LDG.E.U16 R241, desc[UR20][R22.64] ;  /* 0x0000001416f1a981 */ /* 0x000f68000c1e1500 */
[----:B------:R-:W5:Y:S04]  /*7030*/  @!P2 LDG.E.U16 R243, desc[UR20][R26.64] ;  /* 0x000000141af3a981 */ /* 0x000f68000c1e1500 */
[----:B------:R-:W5:Y:S01]  /*7040*/  @!P2 LDG.E.U16 R245, desc[UR20][R30.64] ;  /* 0x000000141ef5a981 */ /* 0x000f62000c1e1500 */
        /* <DEDUP_REMOVED lines=17> */
[----:B0-----:R-:W-:-:S06]  /*7160*/  PRMT R234, RZ, 0x7610, R234 ;  /* 0x00007610ffea7816 */ /* 0x001fcc00000000ea */
[----:B------:R-:W2:Y:S04]  /*7170*/  @!P2 LDG.E.U16 R234, desc[UR20][R38.64] ;  /* 0x0000001426eaa981 */ /* 0x000ea8000c1e1500 */
[----:B---3--:R0:W-:Y:S02]  /*7180*/  STS.U16 [R233+UR9+0x8800], R236 ;  /* 0x008800ece9007988 */ /* 0x0081e40008000409 */
[----:B0-----:R-:W-:Y:S02]  /*7190*/  PRMT R236, RZ, 0x7610, R236 ;  /* 0x00007610ffec7816 */ /* 0x001fe400000000ec */
[----:B----4-:R0:W-:Y:S04]  /*71a0*/  STS.U16 [R233+UR9+0x9000], R240 ;  /* 0x009000f0e9007988 */ /* 0x0101e80008000409 */
        /* <DEDUP_REMOVED lines=8> */
[----:B0-----:R-:W-:-:S06]  /*7230*/  PRMT R248, RZ, 0x7610, R248 ;  /* 0x00007610fff87816 */ /* 0x001fcc00000000f8 */
[----:B------:R-:W5:Y:S01]  /*7240*/  @!P2 LDG.E.U16 R248, desc[UR20][R66.64] ;  /* 0x0000001442f8a981 */ /* 0x000f62000c1e1500 */
[----:B-1----:R-:W-:-:S06]  /*7250*/  PRMT R252, RZ, 0x7610, R252 ;  /* 0x00007610fffc7816 */ /* 0x002fcc00000000fc */
[----:B------:R-:W5:Y:S04]  /*7260*/  @!P2 LDG.E.U16 R252, desc[UR20][R118.64] ;  /* 0x0000001476fca981 */ /* 0x000f68000c1e1500 */
        /* <DEDUP_REMOVED lines=18> */
[----:B------:R-:W5:Y:S01]  /*7390*/  @!P2 LDG.E.U16 R184, desc[UR20][R34.64] ;  /* 0x0000001422b8a981 */ /* 0x000f62000c1e1500 */
[----:B------:R-:W-:-:S03]  /*73a0*/  PRMT R243, RZ, 0x7610, R243 ;  /* 0x00007610fff37816 */ /* 0x000fc600000000f3 */
[----:B------:R-:W5:Y:S01]  /*73b0*/  @!P2 LDG.E.U16 R238, desc[UR20][R46.64] ;  /* 0x000000142eeea981 */ /* 0x000f62000c1e1500 */
[----:B0-----:R-:W-:-:S03]  /*73c0*/  PRMT R245, RZ, 0x7610, R245 ;  /* 0x00007610fff57816 */ /* 0x001fc600000000f5 */
        /* <DEDUP_REMOVED lines=136> */
[----:B------:R-:W-:-:S04]  /*7c50*/  ULEA UR11, UR5, UR9, 0x3 ;  /* 0x00000009050b7291 */ /* 0x000fc8000f8e18ff */
[----:B------:R-:W-:Y:S01]  /*7c60*/  UIADD3 UR11, UPT, UPT, UR11, 0x14000, URZ ;  /* 0x000140000b0b7890 */ /* 0x000fe2000fffe0ff */
[----:B--2---:R0:W-:Y:S04]  /*7c70*/  STS.U16 [R185+UR9+0xc600], R234 ;  /* 0x00c600eab9007988 */ /* 0x0041e80008000409 */
[----:B---3--:R0:W-:Y:S04]  /*7c80*/  STS.U16 [R185+UR9+0xca00], R236 ;  /* 0x00ca00ecb9007988 */ /* 0x0081e80008000409 */
[----:B----4-:R0:W-:Y:S04]  /*7c90*/  STS.U16 [R185+UR9+0xd200], R240 ;  /* 0x00d200f0b9007988 */ /* 0x0101e80008000409 */
[----:B-----5:R0:W-:Y:S04]  /*7ca0*/  STS.U16 [R185+UR9+0xda00], R244 ;  /* 0x00da00f4b9007988 */ /* 0x0201e80008000409 */
[----:B------:R0:W-:Y:S04]  /*7cb0*/  STS.U16 [R185+UR9+0xe200], R248 ;  /* 0x00e200f8b9007988 */ /* 0x0001e80008000409 */
        /* <DEDUP_REMOVED lines=10> */
[----:B------:R0:W-:Y:S01]  /*7d60*/  STS.U16 [R185+UR9+0xfe00], R245 ;  /* 0x00fe00f5b9007988 */ /* 0x0001e20008000409 */
[----:B------:R1:W-:Y:S06]  /*7d70*/  MEMBAR.ALL.CTA ;  /* 0x0000000000007992 */ /* 0x0003ec0000008000 */
[----:B-1----:R-:W1:Y:S02]  /*7d80*/  FENCE.VIEW.ASYNC.S ;  /* 0x00000000000073c6 */ /* 0x002e640000000000 */
[----:B-1----:R-:W-:Y:S06]  /*7d90*/  BAR.SYNC.DEFER_BLOCKING 0x0 ;  /* 0x0000000000007b1d */ /* 0x002fec0000010000 */
[----:B------:R-:W-:Y:S05]  /*7da0*/  @P0 BRA `(.L_x_9) ;  /* 0x00000000004c0947 */ /* 0x000fea0003800000 */
[----:B------:R-:W-:Y:S01]  /*7db0*/  UMOV UR13, 0x40004040 ;  /* 0x40004040000d7882 */ /* 0x000fe20000000000 */
        /* <DEDUP_REMOVED lines=9> */
[----:B------:R1:W-:Y:S01]  /*7e50*/  UTCHMMA gdesc[UR12], gdesc[UR14], tmem[UR8], tmem[UR16], idesc[UR17], UPT ;  /* 0x00ff100e0c0075ea */ /* 0x0003e2000b800008 */
        /* <DEDUP_REMOVED lines=8> */
.L_x_9:
[----:B------:R-:W-:Y:S01]  /*7ee0*/  UIADD3 UR5, UPT, UPT, UR5, 0x1, URZ ;  /* 0x0000000105057890 */ /* 0x000fe2000fffe0ff */
[----:B------:R-:W-:Y:S01]  /*7ef0*/  VIADD R4, R4, 0xffffffff ;  /* 0xffffffff04047836 */ /* 0x000fe20000000000 */
[----:B------:R-:W-:Y:S02]  /*7f00*/  UIADD3 UR32, UPT, UPT, UR32, -0x40, URZ ;  /* 0xffffffc020207890 */ /* 0x000fe4000fffe0ff */
[----:B------:R-:W-:Y:S02]  /*7f10*/  UISETP.GT.AND UP1, UPT, UR5, 0x1, UPT ;  /* 0x000000010500788c */ /* 0x000fe4000bf24270 */
[----:B------:R-:W-:Y:S02]  /*7f20*/  ISETP.NE.U32.AND P2, PT, R4, RZ, PT ;  /* 0x000000ff0400720c */ /* 0x000fe40003f45070 */
[----:B-1----:R-:W-:Y:S02]  /*7f30*/  USEL UR6, URZ, 0x1, !UP1 ;  /* 0x00000001ff067887 */ /* 0x002fe4000c800000 */
[----:B------:R-:W-:-:S02]  /*7f40*/  USEL UR5, UR5, URZ, !UP1 ;  /* 0x000000ff05057287 */ /* 0x000fc4000c800000 */
[----:B------:R-:W-:-:S03]  /*7f50*/  ULOP3.LUT UR7, UR4, UR6, URZ, 0x3c, !UPT ;  /* 0x0000000604077292 */ /* 0x000fc6000f8e3cff */
[----:B------:R-:W-:-:S04]  /*7f60*/  UMOV UR6, UR4 ;  /* 0x0000000400067c82 */ /* 0x000fc80008000000 */
[----:B------:R-:W-:Y:S01]  /*7f70*/  UMOV UR4, UR7 ;  /* 0x0000000700047c82 */ /* 0x000fe20008000000 */
[----:B------:R-:W-:Y:S05]  /*7f80*/  @P2 BRA `(.L_x_10) ;  /* 0xffffffe400d02947 */ /* 0x000fea000383ffff */
.L_x_7:
[----:B------:R-:W-:Y:S01]  /*7f90*/  ISETP.GE.AND P0, PT, R232, 0x40, PT ;  /* 0x00000040e800780c */ /* 0x000fe20003f06270 */
[----:B------:R-:W1:-:S12]  /*7fa0*/  LDCU.128 UR12, c[0x0][0x390] ;  /* 0x00007200ff0c77ac */ /* 0x000e580008000c00 */
[----:B------:R-:W-:Y:S05]  /*7fb0*/  @!P0 BRA `(.L_x_11) ;  /* 0x0000000000108947 */ /* 0x000fea0003800000 */
[----:B------:R-:W-:-:S06]  /*7fc0*/  USHF.L.U32 UR6, UR6, 0x1f, URZ ;  /* 0x0000001f06067899 */ /* 0x000fcc00080006ff */
[----:B------:R-:W-:-:S04]  /*7fd0*/  IMAD.U32 R4, RZ, RZ, UR6 ;  /* 0x00000006ff047e24 */ /* 0x000fc8000f8e00ff */
[----:B------:R-:W2:Y:S02]  /*7fe0*/  SYNCS.PHASECHK.TRANS64.TRYWAIT P0, [UR11], R4 ;  /* 0x00000004ff0075a7 */ /* 0x000ea4000800110b */
[----:B--2---:R-:W-:Y:S05]  /*7ff0*/  @!P0 BRA `(.L_x_12) ;  /* 0x0000001c00688947 */ /* 0x004fea0003800000 */
.L_x_11:
[----:B------:R-:W-:Y:S01]  /*8000*/  BAR.SYNC.DEFER_BLOCKING 0x0 ;  /* 0x0000000000007b1d */ /* 0x000fe20000010000 */
[C---:B------:R-:W-:Y:S01]  /*8010*/  IMAD.SHL.U32 R112, R187.reuse, 0x100, RZ ;  /* 0x00000100bb707824 */ /* 0x040fe200078e00ff */
[----:B------:R-:W-:Y:S01]  /*8020*/  LEA R136, R136, UR9, 0x4 ;  /* 0x0000000988887c11 */ /* 0x000fe2000f8e20ff */
[----:B------:R-:W-:Y:S01]  /*8030*/  IMAD.SHL.U32 R114, R187, 0x40, RZ ;  /* 0x00000040bb727824 */ /* 0x000fe200078e00ff */
[----:B-1----:R-:W-:Y:S02]  /*8040*/  ISETP.GE.AND P0, PT, R135, UR14, PT ;  /* 0x0000000e87007c0c */ /* 0x002fe4000bf06270 */
[----:B------:R-:W-:Y:S01]  /*8050*/  LOP3.LUT R113, R112, 0x1000, RZ, 0xc0, !PT ;  /* 0x0000100070717812 */ /* 0x000fe200078ec0ff */
[C---:B------:R-:W-:Y:S01]  /*8060*/  IMAD.SHL.U32 R112, R187.reuse, 0x10, RZ ;  /* 0x00000010bb707824 */ /* 0x040fe200078e00ff */
[----:B------:R-:W-:Y:S01]  /*8070*/  LOP3.LUT R114, R114, 0x2000, RZ, 0xc0, !PT ;  /* 0x0000200072727812 */ /* 0x000fe200078ec0ff */
[----:B------:R-:W-:Y:S01]  /*8080*/  IMAD.SHL.U32 R187, R187, 0x8, RZ ;  /* 0x00000008bbbb7824 */ /* 0x000fe200078e00ff */
[----:B0-----:R-:W0:Y:S01]  /*8090*/  LDCU UR4, c[0x0][0x3b4] ;  /* 0x00007680ff0477ac */ /* 0x001e220008000800 */
[----:B------:R-:W-:-:S02]  /*80a0*/  ISETP.LT.AND P5, PT, R133, UR15, !P0 ;  /* 0x0000000f85007c0c */ /* 0x000fc4000c7a1270 */
[----:B------:R-:W-:Y:S02]  /*80b0*/  IADD3 R113, PT, PT, R114, UR9, R113 ;  /* 0x0000000972717c10 */ /* 0x000fe4000fffe071 */
[----:B------:R-:W-:Y:S02]  /*80c0*/  LOP3.LUT R112, R112, 0xf0, RZ, 0xc0, !PT ;  /* 0x000000f070707812 */ /* 0x000fe400078ec0ff */
[----:B------:R-:W-:Y:S02]  /*80d0*/  LOP3.LUT R187, R187, 0x300, RZ, 0xc0, !PT ;  /* 0x00000300bbbb7812 */ /* 0x000fe400078ec0ff */
[----:B------:R-:W-:Y:S02]  /*80e0*/  ISETP.LT.AND P2, PT, R186, UR15, !P0 ;  /* 0x0000000fba007c0c */ /* 0x000fe4000c741270 */
[----:B------:R-:W-:Y:S02]  /*80f0*/  IADD3 R187, PT, PT, R187, R113, R112 ;  /* 0x00000071bbbb7210 */ /* 0x000fe40007ffe070 */
[----:B------:R-:W-:Y:S01]  /*8100*/  ISETP.LT.AND P4, PT, R137, UR15, !P0 ;  /* 0x0000000f89007c0c */ /* 0x000fe2000c781270 */
[----:B------:R-:W1:Y:S02]  /*8110*/  @!P1 SYNCS.CCTL.IV [UR9+0x14000] ;  /* 0x01400000ff0099b1 */ /* 0x000e640008000009 */
[----:B-1----:R-:W-:Y:S06]  /*8120*/  BAR.SYNC.DEFER_BLOCKING 0x0 ;  /* 0x0000000000007b1d */ /* 0x002fec0000010000 */
[----:B------:R-:W-:Y:S01]  /*8130*/  LDTM.16dp32bit_t0_t15.x64 R4, tmem[UR10] ;  /* 0x0000000a000479ee */ /* 0x000fe20008b00000 */
[----:B------:R-:W1:Y:S01]  /*8140*/  LDTM.16dp32bit_t16_t31.x64 R4, tmem[UR10+0x40] ;  /* 0x0000400a000479ee */ /* 0x000e620008b20000 */
[----:B------:R-:W2:Y:S01]  /*8150*/  @!P1 SYNCS.CCTL.IV [UR9+0x14008] ;  /* 0x01400800ff0099b1 */ /* 0x000ea20008000009 */
[----:B------:R-:W-:Y:S01]  /*8160*/  NOP ;  /* 0x0000000000007918 */ /* 0x000fe20000000000 */
[----:B------:R-:W-:-:S02]  /*8170*/  ISETP.LT.AND P1, PT, R134, UR15, !P0 ;  /* 0x0000000f86007c0c */ /* 0x000fc4000c721270 */
[----:B-1----:R-:W-:Y:S02]  /*8180*/  F2FP.F16.F32.PACK_AB R114, R24, R20 ;  /* 0x000000141872723e */ /* 0x002fe400000000ff */
[----:B------:R-:W-:Y:S02]  /*8190*/  F2FP.F16.F32.PACK_AB R112, R8, R4 ;  /* 0x000000040870723e */ /* 0x000fe400000000ff */
[----:B------:R-:W-:Y:S02]  /*81a0*/  F2FP.F16.F32.PACK_AB R20, R10, R6 ;  /* 0x000000060a14723e */ /* 0x000fe400000000ff */
[----:B------:R-:W-:Y:S02]  /*81b0*/  F2FP.F16.F32.PACK_AB R116, R9, R5 ;  /* 0x000000050974723e */ /* 0x000fe400000000ff */
[----:B------:R-:W-:Y:S02]  /*81c0*/  F2FP.F16.F32.PACK_AB R118, R25, R21 ;  /* 0x000000151976723e */ /* 0x000fe400000000ff */
[----:B------:R-:W-:-:S02]  /*81d0*/  F2FP.F16.F32.PACK_AB R4, R11, R7 ;  /* 0x000000070b04723e */ /* 0x000fc400000000ff */
[----:B------:R-:W-:Y:S02]  /*81e0*/  F2FP.F16.F32.PACK_AB R6, R27, R23 ;  /* 0x000000171b06723e */ /* 0x000fe400000000ff */
[----:B------:R-:W-:Y:S02]  /*81f0*/  F2FP.F16.F32.PACK_AB R113, R16, R12 ;  /* 0x0000000c1071723e */ /* 0x000fe400000000ff */
[----:B------:R-:W-:Y:S02]  /*8200*/  F2FP.F16.F32.PACK_AB R117, R17, R13 ;  /* 0x0000000d1175723e */ /* 0x000fe400000000ff */
[----:B------:R-:W-:Y:S02]  /*8210*/  F2FP.F16.F32.PACK_AB R115, R32, R28 ;  /* 0x0000001c2073723e */ /* 0x000fe400000000ff */
[----:B------:R-:W-:Y:S01]  /*8220*/  F2FP.F16.F32.PACK_AB R119, R33, R29 ;  /* 0x0000001d2177723e */ /* 0x000fe200000000ff */
[----:B------:R-:W1:Y:S01]  /*8230*/  LDC R32, c[0x0][0x3b8] ;  /* 0x0000ee00ff207b82 */ /* 0x000e620000000800 */
[----:B------:R-:W-:Y:S01]  /*8240*/  F2FP.F16.F32.PACK_AB R21, R18, R14 ;  /* 0x0000000e1215723e */ /* 0x000fe200000000ff */
[----:B--2---:R-:W-:Y:S01]  /*8250*/  STS.128 [R187], R112 ;  /* 0x00000070bb007388 */ /* 0x004fe20000000c00 */
[----:B------:R-:W-:-:S02]  /*8260*/  F2FP.F16.F32.PACK_AB R5, R19, R15 ;  /* 0x0000000f1305723e */ /* 0x000fc400000000ff */
[----:B------:R-:W-:Y:S01]  /*8270*/  F2FP.F16.F32.PACK_AB R22, R26, R22 ;  /* 0x000000161a16723e */ /* 0x000fe200000000ff */
[----:B------:R-:W-:Y:S01]  /*8280*/  STS.128 [R187+0x400], R116 ;  /* 0x00040074bb007388 */ /* 0x000fe20000000c00 */
[----:B------:R-:W-:Y:S01]  /*8290*/  F2FP.F16.F32.PACK_AB R23, R34, R30 ;  /* 0x0000001e2217723e */ /* 0x000fe200000000ff */
[----:B0-----:R-:W-:Y:S01]  /*82a0*/  IMAD R34, R135, UR4, RZ ;  /* 0x0000000487227c24 */ /* 0x001fe2000f8e02ff */
[----:B------:R-:W-:Y:S02]  /*82b0*/  F2FP.F16.F32.PACK_AB R7, R35, R31 ;  /* 0x0000001f2307723e */ /* 0x000fe400000000ff */
[----:B------:R-:W-:Y:S01]  /*82c0*/  F2FP.F16.F32.PACK_AB R12, R41, R37 ;  /* 0x00000025290c723e */ /* 0x000fe200000000ff */
[----:B------:R-:W-:Y:S01]  /*82d0*/  STS.128 [R187+0x800], R20 ;  /* 0x00080014bb007388 */ /* 0x000fe20000000c00 */
[----:B------:R-:W-:Y:S02]  /*82e0*/  F2FP.F16.F32.PACK_AB R16, R42, R38 ;  /* 0x000000262a10723e */ /* 0x000fe400000000ff */
[----:B------:R-:W-:Y:S01]  /*82f0*/  F2FP.F16.F32.PACK_AB R24, R43, R39 ;  /* 0x000000272b18723e */ /* 0x000fe200000000ff */
[----:B------:R-:W-:Y:S01]  /*8300*/  STS.128 [R187+0xc00], R4 ;  /* 0x000c0004bb007388 */ /* 0x000fe20000000c00 */
[----:B------:R-:W-:-:S02]  /*8310*/  F2FP.F16.F32.PACK_AB R36, R40, R36 ;  /* 0x000000242824723e */ /* 0x000fc400000000ff */
[----:B------:R-:W-:Y:S01]  /*8320*/  F2FP.F16.F32.PACK_AB R37, R48, R44 ;  /* 0x0000002c3025723e */ /* 0x000fe200000000ff */
[----:B------:R-:W-:Y:S01]  /*8330*/  BAR.SYNC.DEFER_BLOCKING 0x0 ;  /* 0x0000000000007b1d */ /* 0x000fe20000010000 */
[----:B------:R-:W-:Y:S02]  /*8340*/  F2FP.F16.F32.PACK_AB R13, R49, R45 ;  /* 0x0000002d310d723e */ /* 0x000fe400000000ff */
[----:B------:R-:W-:Y:S01]  /*8350*/  F2FP.F16.F32.PACK_AB R17, R50, R46 ;  /* 0x0000002e3211723e */ /* 0x000fe200000000ff */
[-C--:B-1----:R-:W-:Y:S01]  /*8360*/  IMAD R35, R134, R32.reuse, RZ ;  /* 0x0000002086237224 */ /* 0x082fe200078e02ff */
[----:B------:R-:W-:Y:S01]  /*8370*/  F2FP.F16.F32.PACK_AB R25, R51, R47 ;  /* 0x0000002f3319723e */ /* 0x000fe200000000ff */
[----:B------:R-:W-:Y:S01]  /*8380*/  IMAD R133, R133, R32, RZ ;  /* 0x0000002085857224 */ /* 0x000fe200078e02ff */
[----:B------:R-:W-:Y:S02]  /*8390*/  F2FP.F16.F32.PACK_AB R38, R56, R52 ;  /* 0x000000343826723e */ /* 0x000fe400000000ff */
[----:B------:R-:W-:-:S02]  /*83a0*/  F2FP.F16.F32.PACK_AB R14, R57, R53 ;  /* 0x00000035390e723e */ /* 0x000fc400000000ff */
[----:B------:R-:W-:Y:S02]  /*83b0*/  F2FP.F16.F32.PACK_AB R18, R58, R54 ;  /* 0x000000363a12723e */ /* 0x000fe400000000ff */
[----:B------:R-:W-:Y:S02]  /*83c0*/  F2FP.F16.F32.PACK_AB R26, R59, R55 ;  /* 0x000000373b1a723e */ /* 0x000fe400000000ff */
[----:B------:R-:W-:Y:S02]  /*83d0*/  F2FP.F16.F32.PACK_AB R39, R64, R60 ;  /* 0x0000003c4027723e */ /* 0x000fe400000000ff */
[----:B------:R-:W-:Y:S02]  /*83e0*/  F2FP.F16.F32.PACK_AB R15, R65, R61 ;  /* 0x0000003d410f723e */ /* 0x000fe400000000ff */
[----:B------:R-:W-:Y:S02]  /*83f0*/  F2FP.F16.F32.PACK_AB R19, R66, R62 ;  /* 0x0000003e4213723e */ /* 0x000fe400000000ff */
[----:B------:R-:W-:-:S02]  /*8400*/  F2FP.F16.F32.PACK_AB R27, R67, R63 ;  /* 0x0000003f431b723e */ /* 0x000fc400000000ff */
[C---:B------:R-:W-:Y:S01]  /*8410*/  LEA R33, P3, R34.reuse, UR12, 0x1 ;  /* 0x0000000c22217c11 */ /* 0x040fe2000f8608ff */
[----:B------:R-:W0:Y:S03]  /*8420*/  LDS.128 R8, [R136] ;  /* 0x0000000088087984 */ /* 0x000e260000000c00 */
[----:B------:R-:W-:Y:S01]  /*8430*/  LEA.HI.X.SX32 R34, R34, UR13, 0x1, P3 ;  /* 0x0000000d22227c11 */ /* 0x000fe200098f0eff */
[----:B------:R-:W-:Y:S01]  /*8440*/  LDS.128 R4, [R136+0x1000] ;  /* 0x0010000088047984 */ /* 0x000fe20000000c00 */
[CC--:B------:R-:W-:Y:S02]  /*8450*/  LEA R40, P6, R35.reuse, R33.reuse, 0x1 ;  /* 0x0000002123287211 */ /* 0x0c0fe400078c08ff */
[C---:B------:R-:W-:Y:S01]  /*8460*/  ISETP.LT.AND P3, PT, R132.reuse, UR15, !P0 ;  /* 0x0000000f84007c0c */ /* 0x040fe2000c761270 */
[----:B------:R-:W-:Y:S01]  /*8470*/  LDS.128 R20, [R136+0x2000] ;  /* 0x0020000088147984 */ /* 0x000fe20000000c00 */
[----:B------:R-:W-:Y:S01]  /*8480*/  LEA.HI.X.SX32 R41, R35, R34, 0x1, P6 ;  /* 0x0000002223297211 */ /* 0x000fe200030f0eff */
[----:B------:R-:W-:Y:S01]  /*8490*/  IMAD R132, R132, R32, RZ ;  /* 0x0000002084847224 */ /* 0x000fe200078e02ff */
[----:B------:R-:W-:Y:S01]  /*84a0*/  LEA R42, P6, R133, R33, 0x1 ;  /* 0x00000021852a7211 */ /* 0x000fe200078c08ff */
[----:B------:R-:W-:Y:S01]  /*84b0*/  LDS.128 R28, [R136+0x3000] ;  /* 0x00300000881c7984 */ /* 0x000fe20000000c00 */
[----:B------:R-:W-:-:S02]  /*84c0*/  IMAD R35, R32, 0x40, R35 ;  /* 0x0000004020237824 */ /* 0x000fc400078e0223 */
[----:B------:R-:W-:Y:S01]  /*84d0*/  LEA.HI.X.SX32 R43, R133, R34, 0x1, P6 ;  /* 0x00000022852b7211 */ /* 0x000fe200030f0eff */
[----:B------:R-:W-:Y:S01]  /*84e0*/  BAR.SYNC.DEFER_BLOCKING 0x0 ;  /* 0x0000000000007b1d */ /* 0x000fe20000010000 */
[----:B------:R-:W-:-:S04]  /*84f0*/  LEA R44, P6, R132, R33, 0x1 ;  /* 0x00000021842c7211 */ /* 0x000fc800078c08ff */
[----:B------:R-:W-:Y:S02]  /*8500*/  LEA.HI.X.SX32 R45, R132, R34, 0x1, P6 ;  /* 0x00000022842d7211 */ /* 0x000fe400030f0eff */
[C---:B------:R-:W-:Y:S01]  /*8510*/  ISETP.LT.AND P6, PT, R130.reuse, UR15, !P0 ;  /* 0x0000000f82007c0c */ /* 0x040fe2000c7c1270 */
[----:B------:R-:W-:Y:S01]  /*8520*/  IMAD R130, R130, R32, RZ ;  /* 0x0000002082827224 */ /* 0x000fe200078e02ff */
[----:B------:R0:W-:Y:S04]  /*8530*/  STS.128 [R187], R36 ;  /* 0x00000024bb007388 */ /* 0x0001e80000000c00 */
[----:B------:R-:W-:Y:S04]  /*8540*/  STS.128 [R187+0x400], R12 ;  /* 0x0004000cbb007388 */ /* 0x000fe80000000c00 */
[----:B------:R-:W-:Y:S04]  /*8550*/  STS.128 [R187+0x800], R16 ;  /* 0x00080010bb007388 */ /* 0x000fe80000000c00 */
[----:B------:R1:W-:Y:S01]  /*8560*/  STS.128 [R187+0xc00], R24 ;  /* 0x000c0018bb007388 */ /* 0x0003e20000000c00 */
[----:B------:R-:W-:Y:S01]  /*8570*/  BAR.SYNC.DEFER_BLOCKING 0x0 ;  /* 0x0000000000007b1d */ /* 0x000fe20000010000 */
[----:B0-----:R-:W-:-:S02]  /*8580*/  PRMT R36, R8, 0x7632, R36 ;  /* 0x0000763208247816 */ /* 0x001fc40000000024 */
[----:B-1----:R-:W-:Y:S01]  /*8590*/  PRMT R25, R9, 0x7632, R25 ;  /* 0x0000763209197816 */ /* 0x002fe20000000019 */
[-C--:B------:R-:W-:Y:S02]  /*85a0*/  IMAD R26, R128, R32.reuse, RZ ;  /* 0x00000020801a7224 */ /* 0x080fe400078e02ff */
[----:B------:R0:W-:Y:S01]  /*85b0*/  @P1 STG.E.U16 desc[UR20][R40.64], R8 ;  /* 0x0000000828001986 */ /* 0x0001e2000c101514 */
[C---:B------:R-:W-:Y:S01]  /*85c0*/  ISETP.LT.AND P1, PT, R131.reuse, UR15, !P0 ;  /* 0x0000000f83007c0c */ /* 0x040fe2000c721270 */
[----:B------:R-:W-:Y:S02]  /*85d0*/  IMAD R131, R131, R32, RZ ;  /* 0x0000002083837224 */ /* 0x000fe400078e02ff */
[----:B------:R-:W1:Y:S04]  /*85e0*/  LDS.128 R12, [R136] ;  /* 0x00000000880c7984 */ /* 0x000e680000000c00 */
[----:B------:R-:W-:Y:S01]  /*85f0*/  @P5 STG.E.U16 desc[UR20][R42.64], R36 ;  /* 0x000000242a005986 */ /* 0x000fe2000c101514 */
[----:B------:R-:W-:-:S03]  /*8600*/  LEA R16, P5, R131, R33, 0x1 ;  /* 0x0000002183107211 */ /* 0x000fc600078a08ff */
[----:B------:R-:W-:Y:S01]  /*8610*/  @P3 STG.E.U16 desc[UR20][R44.64], R9 ;  /* 0x000000092c003986 */ /* 0x000fe2000c101514 */
[----:B------:R-:W-:Y:S02]  /*8620*/  LEA.HI.X.SX32 R17, R131, R34, 0x1, P5 ;  /* 0x0000002283117211 */ /* 0x000fe400028f0eff */
[C---:B------:R-:W-:Y:S01]  /*8630*/  ISETP.LT.AND P3, PT, R129.reuse, UR15, !P0 ;  /* 0x0000000f81007c0c */ /* 0x040fe2000c761270 */
[----:B------:R-:W-:Y:S01]  /*8640*/  IMAD R129, R129, R32, RZ ;  /* 0x0000002081817224 */ /* 0x000fe200078e02ff */
[CC--:B------:R-:W-:Y:S01]  /*8650*/  LEA R18, P5, R130.reuse, R33.reuse, 0x1 ;  /* 0x0000002182127211 */ /* 0x0c0fe200078a08ff */
[----:B------:R2:W-:Y:S03]  /*8660*/  @P1 STG.E.U16 desc[UR20][R16.64], R25 ;  /* 0x0000001910001986 */ /* 0x0005e6000c101514 */
[----:B------:R-:W-:Y:S02]  /*8670*/  LEA.HI.X.SX32 R19, R130, R34, 0x1, P5 ;  /* 0x0000002282137211 */ /* 0x000fe400028f0eff */
[----:B------:R-:W-:-:S02]  /*8680*/  LEA R24, P1, R129, R33, 0x1 ;  /* 0x0000002181187211 */ /* 0x000fc400078208ff */
[----:B------:R-:W-:Y:S01]  /*8690*/  ISETP.LT.AND P5, PT, R128, UR15, !P0 ;  /* 0x0000000f80007c0c */ /* 0x000fe2000c7a1270 */
[----:B------:R3:W-:Y:S01]  /*86a0*/  @P6 STG.E.U16 desc[UR20][R18.64], R10 ;  /* 0x0000000a12006986 */ /* 0x0007e2000c101514 */
[-C--:B0-----:R-:W-:Y:S02]  /*86b0*/  LEA R8, P6, R26, R33.reuse, 0x1 ;  /* 0x000000211a087211 */ /* 0x081fe400078c08ff */
[----:B--2---:R-:W-:Y:S02]  /*86c0*/  LEA.HI.X.SX32 R25, R129, R34, 0x1, P1 ;  /* 0x0000002281197211 */ /* 0x004fe400008f0eff */
[----:B------:R-:W-:Y:S02]  /*86d0*/  PRMT R17, R10, 0x7632, R17 ;  /* 0x000076320a117816 */ /* 0x000fe40000000011 */
[C---:B------:R-:W-:Y:S01]  /*86e0*/  ISETP.LT.AND P1, PT, R127.reuse, UR15, !P0 ;  /* 0x0000000f7f007c0c */ /* 0x040fe2000c721270 */
[----:B------:R-:W-:Y:S01]  /*86f0*/  IMAD R127, R127, R32, RZ ;  /* 0x000000207f7f7224 */ /* 0x000fe200078e02ff */
[----:B------:R-:W-:Y:S01]  /*8700*/  LEA.HI.X.SX32 R9, R26, R34, 0x1, P6 ;  /* 0x000000221a097211 */ /* 0x000fe200030f0eff */
[----:B------:R0:W-:Y:S01]  /*8710*/  @P3 STG.E.U16 desc[UR20][R24.64], R17 ;  /* 0x0000001118003986 */ /* 0x0001e2000c101514 */
[CC--:B------:R-:W-:Y:S01]  /*8720*/  IMAD R26, R126.reuse, R32.reuse, RZ ;  /* 0x000000207e1a7224 */ /* 0x0c0fe200078e02ff */
[----:B------:R-:W-:Y:S01]  /*8730*/  ISETP.LT.AND P6, PT, R126, UR15, !P0 ;  /* 0x0000000f7e007c0c */ /* 0x000fe2000c7c1270 */
[----:B---3--:R-:W-:Y:S01]  /*8740*/  IMAD R10, R124, R32, RZ ;  /* 0x000000207c0a7224 */ /* 0x008fe200078e02ff */
[-C--:B------:R-:W-:Y:S01]  /*8750*/  LEA R16, P3, R127, R33.reuse, 0x1 ;  /* 0x000000217f107211 */ /* 0x080fe200078608ff */
[----:B------:R2:W-:Y:S01]  /*8760*/  @P5 STG.E.U16 desc[UR20][R8.64], R11 ;  /* 0x0000000b08005986 */ /* 0x0005e2000c101514 */
[----:B------:R-:W-:-:S04]  /*8770*/  LEA R18, P5, R26, R33, 0x1 ;  /* 0x000000211a127211 */ /* 0x000fc800078a08ff */
[-C--:B------:R-:W-:Y:S02]  /*8780*/  LEA.HI.X.SX32 R19, R26, R34.reuse, 0x1, P5 ;  /* 0x000000221a137211 */ /* 0x080fe400028f0eff */
[----:B0-----:R-:W-:Y:S02]  /*8790*/  LEA.HI.X.SX32 R17, R127, R34, 0x1, P3 ;  /* 0x000000227f117211 */ /* 0x001fe400018f0eff */
[C---:B------:R-:W-:Y:S01]  /*87a0*/  ISETP.LT.AND P3, PT, R125.reuse, UR15, !P0 ;  /* 0x0000000f7d007c0c */ /* 0x040fe2000c761270 */
[----:B------:R-:W-:Y:S01]  /*87b0*/  IMAD R125, R125, R32, RZ ;  /* 0x000000207d7d7224 */ /* 0x000fe200078e02ff */
[----:B------:R-:W-:Y:S02]  /*87c0*/  ISETP.LT.AND P5, PT, R124, UR15, !P0 ;  /* 0x0000000f7c007c0c */ /* 0x000fe4000c7a1270 */
[----:B--2---:R-:W-:Y:S02]  /*87d0*/  PRMT R9, R11, 0x7632, R9 ;  /* 0x000076320b097816 */ /* 0x004fe40000000009 */
[----:B-1----:R-:W-:-:S03]  /*87e0*/  PRMT R11, R12, 0x7632, R11 ;  /* 0x000076320c0b7816 */ /* 0x002fc6000000000b */
[----:B------:R0:W-:Y:S01]  /*87f0*/  @P1 STG.E.U16 desc[UR20][R16.64], R9 ;  /* 0x0000000910001986 */ /* 0x0001e2000c101514 */
[----:B------:R-:W-:-:S03]  /*8800*/  LEA R24, P1, R125, R33, 0x1 ;  /* 0x000000217d187211 */ /* 0x000fc600078208ff */
[----:B------:R1:W-:Y:S01]  /*8810*/  @P6 STG.E.U16 desc[UR20][R18.64], R12 ;  /* 0x0000000c12006986 */ /* 0x0003e2000c101514 */
[----:B------:R-:W-:Y:S02]  /*8820*/  LEA.HI.X.SX32 R25, R125, R34, 0x1, P1 ;  /* 0x000000227d197211 */ /* 0x000fe400008f0eff */
[C---:B------:R-:W-:Y:S01]  /*8830*/  ISETP.LT.AND P1, PT, R123.reuse, UR15, !P0 ;  /* 0x0000000f7b007c0c */ /* 0x040fe2000c721270 */
[-C--:B------:R-:W-:Y:S01]  /*8840*/  IMAD R123, R123, R32.reuse, RZ ;  /* 0x000000207b7b7224 */ /* 0x080fe200078e02ff */
[-C--:B------:R-:W-:Y:S01]  /*8850*/  LEA R8, P6, R10, R33.reuse, 0x1 ;  /* 0x000000210a087211 */ /* 0x080fe200078c08ff */
[----:B------:R2:W-:Y:S01]  /*8860*/  @P3 STG.E.U16 desc[UR20][R24.64], R11 ;  /* 0x0000000b18003986 */ /* 0x0005e2000c101514 */
[----:B0-----:R-:W-:Y:S02]  /*8870*/  IMAD R17, R122, R32, RZ ;  /* 0x000000207a117224 */ /* 0x001fe400078e02ff */
[----:B------:R-:W-:Y:S02]  /*8880*/  LEA.HI.X.SX32 R9, R10, R34, 0x1, P6 ;  /* 0x000000220a097211 */ /* 0x000fe400030f0eff */
[-C--:B------:R-:W-:Y:S01]  /*8890*/  LEA R10, P3, R123, R33.reuse, 0x1 ;  /* 0x000000217b0a7211 */ /* 0x080fe200078608ff */
[----:B-1----:R-:W-:Y:S01]  /*88a0*/  IMAD R12, R120, R32, RZ ;  /* 0x00000020780c7224 */ /* 0x002fe200078e02ff */
[----:B------:R-:W-:Y:S01]  /*88b0*/  ISETP.LT.AND P6, PT, R122, UR15, !P0 ;  /* 0x0000000f7a007c0c */ /* 0x000fe2000c7c1270 */
[----:B------:R0:W-:Y:S01]  /*88c0*/  @P5 STG.E.U16 desc[UR20][R8.64], R13 ;  /* 0x0000000d08005986 */ /* 0x0001e2000c101514 */
[----:B------:R-:W-:-:S02]  /*88d0*/  LEA R16, P5, R17, R33, 0x1 ;  /* 0x0000002111107211 */ /* 0x000fc400078a08ff */
[----:B--2---:R-:W-:Y:S02]  /*88e0*/  LEA.HI.X.SX32 R11, R123, R34, 0x1, P3 ;  /* 0x000000227b0b7211 */ /* 0x004fe400018f0eff */
[C---:B------:R-:W-:Y:S01]  /*88f0*/  ISETP.LT.AND P3, PT, R121.reuse, UR15, !P0 ;  /* 0x0000000f79007c0c */ /* 0x040fe2000c761270 */
[----:B------:R-:W-:Y:S01]  /*8900*/  IMAD R121, R121, R32, RZ ;  /* 0x0000002079797224 */ /* 0x000fe200078e02ff */
[----:B------:R-:W-:Y:S02]  /*8910*/  LEA.HI.X.SX32 R17, R17, R34, 0x1, P5 ;  /* 0x0000002211117211 */ /* 0x000fe400028f0eff */
[----:B------:R-:W-:Y:S02]  /*8920*/  ISETP.LT.AND P5, PT, R120, UR15, !P0 ;  /* 0x0000000f78007c0c */ /* 0x000fe4000c7a1270 */
[----:B0-----:R-:W-:-:S05]  /*8930*/  PRMT R9, R13, 0x7632, R9 ;  /* 0x000076320d097816 */ /* 0x001fca0000000009 */
[----:B------:R0:W-:Y:S01]  /*8940*/  @P1 STG.E.U16 desc[UR20][R10.64], R9 ;  /* 0x000000090a001986 */ /* 0x0001e2000c101514 */
[----:B------:R-:W-:-:S03]  /*8950*/  LEA R18, P1, R121, R33, 0x1 ;  /* 0x0000002179127211 */ /* 0x000fc600078208ff */
[----:B------:R1:W-:Y:S01]  /*8960*/  @P6 STG.E.U16 desc[UR20][R16.64], R14 ;  /* 0x0000000e10006986 */ /* 0x0003e2000c101514 */
[----:B------:R-:W-:Y:S02]  /*8970*/  LEA.HI.X.SX32 R19, R121, R34, 0x1, P1 ;  /* 0x0000002279137211 */ /* 0x000fe400008f0eff */
[----:B------:R-:W-:Y:S02]  /*8980*/  LEA R8, P6, R12, R33, 0x1 ;  /* 0x000000210c087211 */ /* 0x000fe400078c08ff */
[C---:B------:R-:W-:Y:S01]  /*8990*/  ISETP.LT.AND P1, PT, R111.reuse, UR15, !P0 ;  /* 0x0000000f6f007c0c */ /* 0x040fe2000c721270 */
[----:B------:R-:W-:Y:S01]  /*89a0*/  IMAD R111, R111, R32, RZ ;  /* 0x000000206f6f7224 */ /* 0x000fe200078e02ff */
[----:B0-----:R-:W-:Y:S02]  /*89b0*/  PRMT R11, R14, 0x7632, R11 ;  /* 0x000076320e0b7816 */ /* 0x001fe4000000000b */
[----:B------:R-:W-:Y:S01]  /*89c0*/  LEA.HI.X.SX32 R9, R12, R34, 0x1, P6 ;  /* 0x000000220c097211 */ /* 0x000fe200030f0eff */
[----:B-1----:R-:W-:-:S02]  /*89d0*/  IMAD R17, R32, 0x4, R35 ;  /* 0x0000000420117824 */ /* 0x002fc400078e0223 */
[----:B------:R0:W-:Y:S01]  /*89e0*/  @P3 STG.E.U16 desc[UR20][R18.64], R11 ;  /* 0x0000000b12003986 */ /* 0x0001e2000c101514 */
[-C--:B------:R-:W-:Y:S02]  /*89f0*/  LEA R10, P3, R111, R33.reuse, 0x1 ;  /* 0x000000216f0a7211 */ /* 0x080fe400078608ff */
[----:B------:R-:W-:Y:S01]  /*8a00*/  ISETP.LT.AND P6, PT, R110, UR15, !P0 ;  /* 0x0000000f6e007c0c */ /* 0x000fe2000c7c1270 */
[----:B------:R1:W-:Y:S01]  /*8a10*/  @P5 STG.E.U16 desc[UR20][R8.64], R15 ;  /* 0x0000000f08005986 */ /* 0x0003e2000c101514 */
[----:B------:R-:W-:-:S04]  /*8a20*/  LEA R12, P5, R35, R33, 0x1 ;  /* 0x00000021230c7211 */ /* 0x000fc800078a08ff */
[-C--:B------:R-:W-:Y:S02]  /*8a30*/  LEA.HI.X.SX32 R13, R35, R34.reuse, 0x1, P5 ;  /* 0x00000022230d7211 */ /* 0x080fe400028f0eff */
[----:B------:R-:W-:Y:S01]  /*8a40*/  ISETP.LT.AND P5, PT, R108, UR15, !P0 ;  /* 0x0000000f6c007c0c */ /* 0x000fe2000c7a1270 */
[C---:B0-----:R-:W-:Y:S01]  /*8a50*/  IMAD R19, R32.reuse, 0x4, R17 ;  /* 0x0000000420137824 */ /* 0x041fe200078e0211 */
[----:B------:R-:W-:Y:S02]  /*8a60*/  LEA.HI.X.SX32 R11, R111, R34, 0x1, P3 ;  /* 0x000000226f0b7211 */ /* 0x000fe400018f0eff */
[----:B------:R-:W-:Y:S01]  /*8a70*/  ISETP.LT.AND P3, PT, R109, UR15, !P0 ;  /* 0x0000000f6d007c0c */ /* 0x000fe2000c761270 */
[----:B------:R-:W-:Y:S01]  /*8a80*/  IMAD R25, R32, 0x4, R19 ;  /* 0x0000000420197824 */ /* 0x000fe200078e0213 */
[----:B-1----:R-:W-:-:S03]  /*8a90*/  PRMT R9, R15, 0x7632, R9 ;  /* 0x000076320f097816 */ /* 0x002fc60000000009 */
[----:B------:R-:W-:Y:S02]  /*8aa0*/  IMAD R27, R32, 0x4, R25 ;  /* 0x00000004201b7824 */ /* 0x000fe400078e0219 */
[----:B------:R-:W-:Y:S01]  /*8ab0*/  @P1 STG.E.U16 desc[UR20][R10.64], R9 ;  /* 0x000000090a001986 */ /* 0x000fe2000c101514 */
[----:B------:R-:W-:-:S03]  /*8ac0*/  LEA R16, P1, R17, R33, 0x1 ;  /* 0x0000002111107211 */ /* 0x000fc600078208ff */
[----:B------:R0:W-:Y:S01]  /*8ad0*/  @P2 STG.E.U16 desc[UR20][R12.64], R4 ;  /* 0x000000040c002986 */ /* 0x0001e2000c101514 */
[-C--:B------:R-:W-:Y:S02]  /*8ae0*/  LEA.HI.X.SX32 R17, R17, R34.reuse, 0x1, P1 ;  /* 0x0000002211117211 */ /* 0x080fe400008f0eff */
[----:B------:R-:W-:Y:S01]  /*8af0*/  LEA R14, P1, R19, R33, 0x1 ;  /* 0x00000021130e7211 */ /* 0x000fe200078208ff */
[----:B------:R-:W1:Y:S01]  /*8b00*/  LDS.128 R8, [R136+0x1000] ;  /* 0x0010000088087984 */ /* 0x000e620000000c00 */
[----:B------:R-:W-:Y:S02]  /*8b10*/  ISETP.LT.AND P2, PT, R107, UR15, !P0 ;  /* 0x0000000f6b007c0c */ /* 0x000fe4000c741270 */
[----:B------:R-:W-:Y:S02]  /*8b20*/  LEA.HI.X.SX32 R15, R19, R34, 0x1, P1 ;  /* 0x00000022130f7211 */ /* 0x000fe400008f0eff */
[----:B------:R-:W-:Y:S02]  /*8b30*/  ISETP.LT.AND P1, PT, R106, UR15, !P0 ;  /* 0x0000000f6a007c0c */ /* 0x000fe4000c721270 */
[----:B0-----:R-:W-:-:S05]  /*8b40*/  PRMT R13, R4, 0x7632, R13 ;  /* 0x00007632040d7816 */ /* 0x001fca000000000d */
[----:B------:R0:W-:Y:S01]  /*8b50*/  @P4 STG.E.U16 desc[UR20][R16.64], R13 ;  /* 0x0000000d10004986 */ /* 0x0001e2000c101514 */
[----:B------:R-:W-:-:S03]  /*8b60*/  LEA R18, P4, R25, R33, 0x1 ;  /* 0x0000002119127211 */ /* 0x000fc600078808ff */
[----:B------:R2:W-:Y:S01]  /*8b70*/  @P6 STG.E.U16 desc[UR20][R14.64], R5 ;  /* 0x000000050e006986 */ /* 0x0005e2000c101514 */
[-C--:B------:R-:W-:Y:S01]  /*8b80*/  LEA.HI.X.SX32 R19, R25, R34.reuse, 0x1, P4 ;  /* 0x0000002219137211 */ /* 0x080fe200020f0eff */
[C---:B------:R-:W-:Y:S01]  /*8b90*/  IMAD R25, R32.reuse, 0x4, R27 ;  /* 0x0000000420197824 */ /* 0x040fe200078e021b */
[-C--:B------:R-:W-:Y:S02]  /*8ba0*/  LEA R12, P6, R27, R33.reuse, 0x1 ;  /* 0x000000211b0c7211 */ /* 0x080fe400078c08ff */
[----:B------:R-:W-:Y:S02]  /*8bb0*/  ISETP.LT.AND P4, PT, R105, UR15, !P0 ;  /* 0x0000000f69007c0c */ /* 0x000fe4000c781270 */
[----:B0-----:R-:W-:Y:S02]  /*8bc0*/  PRMT R17, R5, 0x7632, R17 ;  /* 0x0000763205117816 */ /* 0x001fe40000000011 */
[----:B------:R-:W-:Y:S01]  /*8bd0*/  LEA.HI.X.SX32 R13, R27, R34, 0x1, P6 ;  /* 0x000000221b0d7211 */ /* 0x000fe200030f0eff */
[----:B------:R-:W-:Y:S01]  /*8be0*/  IMAD R27, R32, 0x4, R25 ;  /* 0x00000004201b7824 */ /* 0x000fe200078e0219 */
[----:B------:R-:W-:Y:S01]  /*8bf0*/  LEA R16, P6, R25, R33, 0x1 ;  /* 0x0000002119107211 */ /* 0x000fe200078c08ff */
[----:B------:R0:W-:Y:S01]  /*8c00*/  @P3 STG.E.U16 desc[UR20][R18.64], R17 ;  /* 0x0000001112003986 */ /* 0x0001e2000c101514 */
[----:B------:R-:W-:Y:S01]  /*8c10*/  ISETP.LT.AND P3, PT, R104, UR15, !P0 ;  /* 0x0000000f68007c0c */ /* 0x000fe2000c761270 */
[----:B--2---:R-:W-:-:S02]  /*8c20*/  IMAD R15, R32, 0x4, R27 ;  /* 0x00000004200f7824 */ /* 0x004fc400078e021b */
[----:B------:R2:W-:Y:S01]  /*8c30*/  @P5 STG.E.U16 desc[UR20][R12.64], R6 ;  /* 0x000000060c005986 */ /* 0x0005e2000c101514 */
[----:B------:R-:W-:Y:S02]  /*8c40*/  ISETP.LT.AND P5, PT, R103, UR15, !P0 ;  /* 0x0000000f67007c0c */ /* 0x000fe4000c7a1270 */
[-C--:B0-----:R-:W-:Y:S01]  /*8c50*/  LEA.HI.X.SX32 R17, R25, R34.reuse, 0x1, P6 ;  /* 0x0000002219117211 */ /* 0x081fe200030f0eff */
[----:B------:R-:W-:Y:S01]  /*8c60*/  IMAD R19, R32, 0x4, R15 ;  /* 0x0000000420137824 */ /* 0x000fe200078e020f */
[CC--:B------:R-:W-:Y:S02]  /*8c70*/  LEA R4, P6, R27.reuse, R33.reuse, 0x1 ;  /* 0x000000211b047211 */ /* 0x0c0fe400078c08ff */
[----:B--2---:R-:W-:Y:S01]  /*8c80*/  PRMT R13, R6, 0x7632, R13 ;  /* 0x00007632060d7816 */ /* 0x004fe2000000000d */
[----:B------:R-:W-:Y:S01]  /*8c90*/  IMAD R25, R32, 0x4, R19 ;  /* 0x0000000420197824 */ /* 0x000fe200078e0213 */
[----:B------:R-:W-:Y:S02]  /*8ca0*/  LEA.HI.X.SX32 R5, R27, R34, 0x1, P6 ;  /* 0x000000221b057211 */ /* 0x000fe400030f0eff */
[----:B------:R-:W-:Y:S01]  /*8cb0*/  LEA R14, P6, R15, R33, 0x1 ;  /* 0x000000210f0e7211 */ /* 0x000fe200078c08ff */
[----:B------:R0:W-:Y:S01]  /*8cc0*/  @P2 STG.E.U16 desc[UR20][R16.64], R13 ;  /* 0x0000000d10002986 */ /* 0x0001e2000c101514 */
[----:B------:R-:W-:-:S02]  /*8cd0*/  PRMT R6, R7, 0x7632, R6 ;  /* 0x0000763207067816 */ /* 0x000fc40000000006 */
[-C--:B------:R-:W-:Y:S01]  /*8ce0*/  LEA.HI.X.SX32 R15, R15, R34.reuse, 0x1, P6 ;  /* 0x000000220f0f7211 */ /* 0x080fe200030f0eff */
[----:B------:R2:W-:Y:S01]  /*8cf0*/  @P1 STG.E.U16 desc[UR20][R4.64], R7 ;  /* 0x0000000704001986 */ /* 0x0005e2000c101514 */
[-C--:B------:R-:W-:Y:S02]  /*8d00*/  LEA R12, P6, R19, R33.reuse, 0x1 ;  /* 0x00000021130c7211 */ /* 0x080fe400078c08ff */
[----:B------:R-:W-:Y:S01]  /*8d10*/  ISETP.LT.AND P2, PT, R102, UR15, !P0 ;  /* 0x0000000f66007c0c */ /* 0x000fe2000c741270 */
[----:B------:R3:W-:Y:S01]  /*8d20*/  @P4 STG.E.U16 desc[UR20][R14.64], R6 ;  /* 0x000000060e004986 */ /* 0x0007e2000c101514 */
[----:B------:R-:W-:Y:S02]  /*8d30*/  ISETP.LT.AND P1, PT, R101, UR15, !P0 ;  /* 0x0000000f65007c0c */ /* 0x000fe4000c721270 */
[----:B------:R-:W-:Y:S02]  /*8d40*/  ISETP.LT.AND P4, PT, R100, UR15, !P0 ;  /* 0x0000000f64007c0c */ /* 0x000fe4000c781270 */
[----:B0-----:R-:W-:Y:S01]  /*8d50*/  LEA.HI.X.SX32 R13, R19, R34, 0x1, P6 ;  /* 0x00000022130d7211 */ /* 0x001fe200030f0eff */
[----:B------:R-:W-:Y:S01]  /*8d60*/  IMAD R19, R32, 0x4, R25 ;  /* 0x0000000420137824 */ /* 0x000fe200078e0219 */
[----:B------:R-:W-:-:S02]  /*8d70*/  LEA R16, P6, R25, R33, 0x1 ;  /* 0x0000002119107211 */ /* 0x000fc400078c08ff */
[----:B------:R-:W-:Y:S01]  /*8d80*/  PRMT R18, R20, 0x7632, R18 ;  /* 0x0000763214127816 */ /* 0x000fe20000000012 */
[C---:B--2---:R-:W-:Y:S01]  /*8d90*/  IMAD R7, R32.reuse, 0x4, R19 ;  /* 0x0000000420077824 */ /* 0x044fe200078e0213 */
[-C--:B------:R-:W-:Y:S01]  /*8da0*/  LEA.HI.X.SX32 R17, R25, R34.reuse, 0x1, P6 ;  /* 0x0000002219117211 */ /* 0x080fe200030f0eff */
[----:B-1----:R0:W-:Y:S01]  /*8db0*/  @P3 STG.E.U16 desc[UR20][R12.64], R8 ;  /* 0x000000080c003986 */ /* 0x0021e2000c101514 */
[-C--:B------:R-:W-:Y:S01]  /*8dc0*/  LEA R4, P6, R19, R33.reuse, 0x1 ;  /* 0x0000002113047211 */ /* 0x080fe200078c08ff */
[C---:B---3--:R-:W-:Y:S01]  /*8dd0*/  IMAD R15, R32.reuse, 0x4, R7 ;  /* 0x00000004200f7824 */ /* 0x048fe200078e0207 */
[----:B------:R-:W-:Y:S02]  /*8de0*/  ISETP.LT.AND P3, PT, R99, UR15, !P0 ;  /* 0x0000000f63007c0c */ /* 0x000fe4000c761270 */
[----:B------:R-:W-:Y:S01]  /*8df0*/  LEA.HI.X.SX32 R5, R19, R34, 0x1, P6 ;  /* 0x0000002213057211 */ /* 0x000fe200030f0eff */
[----:B------:R-:W-:Y:S01]  /*8e00*/  IMAD R19, R32, 0x4, R15 ;  /* 0x0000000420137824 */ /* 0x000fe200078e020f */
[----:B------:R-:W-:-:S04]  /*8e10*/  LEA R6, P6, R7, R33, 0x1 ;  /* 0x0000002107067211 */ /* 0x000fc800078c08ff */
[----:B------:R-:W-:Y:S02]  /*8e20*/  LEA.HI.X.SX32 R7, R7, R34, 0x1, P6 ;  /* 0x0000002207077211 */ /* 0x000fe400030f0eff */
[----:B0-----:R-:W-:Y:S02]  /*8e30*/  PRMT R13, R8, 0x7632, R13 ;  /* 0x00007632080d7816 */ /* 0x001fe4000000000d */
[----:B------:R-:W-:Y:S02]  /*8e40*/  LEA R12, P6, R15, R33, 0x1 ;  /* 0x000000210f0c7211 */ /* 0x000fe400078c08ff */
[----:B------:R-:W-:Y:S01]  /*8e50*/  PRMT R8, R9, 0x7632, R8 ;  /* 0x0000763209087816 */ /* 0x000fe20000000008 */
[----:B------:R0:W-:Y:S01]  /*8e60*/  @P5 STG.E.U16 desc[UR20][R16.64], R13 ;  /* 0x0000000d10005986 */ /* 0x0001e2000c101514 */
[----:B------:R-:W-:-:S03]  /*8e70*/  ISETP.LT.AND P5, PT, R98, UR15, !P0 ;  /* 0x0000000f62007c0c */ /* 0x000fc6000c7a1270 */
[----:B------:R1:W-:Y:S01]  /*8e80*/  @P2 STG.E.U16 desc[UR20][R4.64], R9 ;  /* 0x0000000904002986 */ /* 0x0003e2000c101514 */
[----:B------:R-:W-:-:S03]  /*8e90*/  ISETP.LT.AND P2, PT, R97, UR15, !P0 ;  /* 0x0000000f61007c0c */ /* 0x000fc6000c741270 */
[----:B------:R2:W-:Y:S01]  /*8ea0*/  @P1 STG.E.U16 desc[UR20][R6.64], R8 ;  /* 0x0000000806001986 */ /* 0x0005e2000c101514 */
[----:B------:R-:W-:Y:S02]  /*8eb0*/  ISETP.LT.AND P1, PT, R96, UR15, !P0 ;  /* 0x0000000f60007c0c */ /* 0x000fe4000c721270 */
[-C--:B0-----:R-:W-:Y:S02]  /*8ec0*/  LEA.HI.X.SX32 R13, R15, R34.reuse, 0x1, P6 ;  /* 0x000000220f0d7211 */ /* 0x081fe400030f0eff */
[CC--:B------:R-:W-:Y:S01]  /*8ed0*/  LEA R14, P6, R19.reuse, R33.reuse, 0x1 ;  /* 0x00000021130e7211 */ /* 0x0c0fe200078c08ff */
[C---:B-1----:R-:W-:Y:S02]  /*8ee0*/  IMAD R5, R32.reuse, 0x4, R19 ;  /* 0x0000000420057824 */ /* 0x042fe400078e0213 */
[----:B------:R0:W-:Y:S01]  /*8ef0*/  @P4 STG.E.U16 desc[UR20][R12.64], R10 ;  /* 0x0000000a0c004986 */ /* 0x0001e2000c101514 */
[----:B------:R-:W-:Y:S01]  /*8f00*/  LEA.HI.X.SX32 R15, R19, R34, 0x1, P6 ;  /* 0x00000022130f7211 */ /* 0x000fe200030f0eff */
[----:B------:R-:W-:Y:S01]  /*8f10*/  IMAD R9, R32, 0x4, R5 ;  /* 0x0000000420097824 */ /* 0x000fe200078e0205 */
[----:B------:R-:W-:-:S02]  /*8f20*/  LEA R4, P6, R5, R33, 0x1 ;  /* 0x0000002105047211 */ /* 0x000fc400078c08ff */
[----:B--2---:R-:W-:Y:S02]  /*8f30*/  PRMT R7, R10, 0x7632, R7 ;  /* 0x000076320a077816 */ /* 0x004fe40000000007 */
[----:B------:R-:W-:Y:S02]  /*8f40*/  LEA.HI.X.SX32 R5, R5, R34, 0x1, P6 ;  /* 0x0000002205057211 */ /* 0x000fe400030f0eff */
[----:B------:R-:W-:Y:S01]  /*8f50*/  LEA R6, P6, R9, R33, 0x1 ;  /* 0x0000002109067211 */ /* 0x000fe200078c08ff */
[----:B------:R1:W-:Y:S01]  /*8f60*/  @P3 STG.E.U16 desc[UR20][R14.64], R7 ;  /* 0x000000070e003986 */ /* 0x0003e2000c101514 */
[C---:B0-----:R-:W-:Y:S01]  /*8f70*/  IMAD R13, R32.reuse, 0x4, R9 ;  /* 0x00000004200d7824 */ /* 0x041fe200078e0209 */
[----:B------:R-:W-:Y:S02]  /*8f80*/  ISETP.LT.AND P4, PT, R95, UR15, !P0 ;  /* 0x0000000f5f007c0c */ /* 0x000fe4000c781270 */
[----:B------:R-:W-:Y:S01]  /*8f90*/  PRMT R16, R11, 0x7632, R16 ;  /* 0x000076320b107816 */ /* 0x000fe20000000010 */
[----:B------:R-:W-:Y:S01]  /*8fa0*/  IMAD R17, R32, 0x4, R13 ;  /* 0x0000000420117824 */ /* 0x000fe200078e020d */
[----:B------:R-:W-:Y:S01]  /*8fb0*/  ISETP.LT.AND P3, PT, R94, UR15, !P0 ;  /* 0x0000000f5e007c0c */ /* 0x000fe2000c761270 */
[----:B------:R0:W-:Y:S01]  /*8fc0*/  @P5 STG.E.U16 desc[UR20][R4.64], R11 ;  /* 0x0000000b04005986 */ /* 0x0001e2000c101514 */
[----:B------:R-:W-:-:S02]  /*8fd0*/  ISETP.LT.AND P5, PT, R93, UR15, !P0 ;  /* 0x0000000f5d007c0c */ /* 0x000fc4000c7a1270 */
[----:B-1----:R-:W-:Y:S01]  /*8fe0*/  LEA.HI.X.SX32 R7, R9, R34, 0x1, P6 ;  /* 0x0000002209077211 */ /* 0x002fe200030f0eff */
[----:B------:R-:W-:Y:S01]  /*8ff0*/  IMAD R15, R32, 0x4, R17 ;  /* 0x00000004200f7824 */ /* 0x000fe200078e0211 */
[----:B------:R-:W-:-:S03]  /*9000*/  LEA R8, P6, R13, R33, 0x1 ;  /* 0x000000210d087211 */ /* 0x000fc600078c08ff */
[----:B------:R1:W-:Y:S01]  /*9010*/  @P2 STG.E.U16 desc[UR20][R6.64], R16 ;  /* 0x0000001006002986 */ /* 0x0003e2000c101514 */
[-C--:B------:R-:W-:Y:S02]  /*9020*/  LEA.HI.X.SX32 R9, R13, R34.reuse, 0x1, P6 ;  /* 0x000000220d097211 */ /* 0x080fe400030f0eff */
[CC--:B------:R-:W-:Y:S01]  /*9030*/  LEA R12, P6, R17.reuse, R33.reuse, 0x1 ;  /* 0x00000021110c7211 */ /* 0x0c0fe200078c08ff */
[----:B------:R-:W2:Y:S01]  /*9040*/  LDS.128 R4, [R136+0x2000] ;  /* 0x0020000088047984 */ /* 0x000ea20000000c00 */
[----:B------:R-:W-:Y:S02]  /*9050*/  ISETP.LT.AND P2, PT, R92, UR15, !P0 ;  /* 0x0000000f5c007c0c */ /* 0x000fe4000c741270 */
[-C--:B------:R-:W-:Y:S01]  /*9060*/  LEA.HI.X.SX32 R13, R17, R34.reuse, 0x1, P6 ;  /* 0x00000022110d7211 */ /* 0x080fe200030f0eff */
[C---:B------:R-:W-:Y:S01]  /*9070*/  IMAD R17, R32.reuse, 0x4, R15 ;  /* 0x0000000420117824 */ /* 0x040fe200078e020f */
[-C--:B------:R-:W-:Y:S01]  /*9080*/  LEA R10, P6, R15, R33.reuse, 0x1 ;  /* 0x000000210f0a7211 */ /* 0x080fe200078c08ff */
[----:B------:R3:W-:Y:S01]  /*9090*/  @P1 STG.E.U16 desc[UR20][R8.64], R20 ;  /* 0x0000001408001986 */ /* 0x0007e2000c101514 */
[----:B------:R-:W-:Y:S01]  /*90a0*/  ISETP.LT.AND P1, PT, R91, UR15, !P0 ;  /* 0x0000000f5b007c0c */ /* 0x000fe2000c721270 */
[----:B------:R-:W-:Y:S01]  /*90b0*/  IMAD R19, R32, 0x4, R17 ;  /* 0x0000000420137824 */ /* 0x000fe200078e0211 */
[----:B0-----:R-:W-:Y:S01]  /*90c0*/  LEA.HI.X.SX32 R11, R15, R34, 0x1, P6 ;  /* 0x000000220f0b7211 */ /* 0x001fe200030f0eff */
[----:B------:R0:W-:Y:S01]  /*90d0*/  @P4 STG.E.U16 desc[UR20][R12.64], R18 ;  /* 0x000000120c004986 */ /* 0x0001e2000c101514 */
[----:B------:R-:W-:-:S02]  /*90e0*/  LEA R14, P6, R17, R33, 0x1 ;  /* 0x00000021110e7211 */ /* 0x000fc400078c08ff */
[----:B-1----:R-:W-:Y:S01]  /*90f0*/  PRMT R16, R21, 0x7632, R16 ;  /* 0x0000763215107816 */ /* 0x002fe20000000010 */
[----:B------:R1:W-:Y:S01]  /*9100*/  @P3 STG.E.U16 desc[UR20][R10.64], R21 ;  /* 0x000000150a003986 */ /* 0x0003e2000c101514 */
[-C--:B------:R-:W-:Y:S02]  /*9110*/  LEA.HI.X.SX32 R15, R17, R34.reuse, 0x1, P6 ;  /* 0x00000022110f7211 */ /* 0x080fe400030f0eff */
[----:B------:R-:W-:Y:S01]  /*9120*/  ISETP.LT.AND P4, PT, R90, UR15, !P0 ;  /* 0x0000000f5a007c0c */ /* 0x000fe2000c781270 */
[----:B------:R-:W4:Y:S01]  /*9130*/  LDS.128 R136, [R136+0x3000] ;  /* 0x0030000088887984 */ /* 0x000f220000000c00 */
[-C--:B---3--:R-:W-:Y:S02]  /*9140*/  LEA R8, P6, R19, R33.reuse, 0x1 ;  /* 0x0000002113087211 */ /* 0x088fe400078c08ff */
[----:B------:R-:W-:Y:S01]  /*9150*/  ISETP.LT.AND P3, PT, R89, UR15, !P0 ;  /* 0x0000000f59007c0c */ /* 0x000fe2000c761270 */
[----:B0-----:R-:W-:Y:S01]  /*9160*/  IMAD R13, R32, 0x4, R19 ;  /* 0x00000004200d7824 */ /* 0x001fe200078e0213 */
[-C--:B------:R-:W-:Y:S01]  /*9170*/  LEA.HI.X.SX32 R9, R19, R34.reuse, 0x1, P6 ;  /* 0x0000002213097211 */ /* 0x080fe200030f0eff */
[----:B------:R0:W-:Y:S01]  /*9180*/  @P5 STG.E.U16 desc[UR20][R14.64], R16 ;  /* 0x000000100e005986 */ /* 0x0001e2000c101514 */
[----:B------:R-:W-:Y:S01]  /*9190*/  ISETP.LT.AND P5, PT, R88, UR15, !P0 ;  /* 0x0000000f58007c0c */ /* 0x000fe2000c7a1270 */
[C---:B-1----:R-:W-:Y:S01]  /*91a0*/  IMAD R11, R32.reuse, 0x4, R13 ;  /* 0x00000004200b7824 */ /* 0x042fe200078e020d */
[----:B------:R-:W-:Y:S01]  /*91b0*/  LEA R12, P6, R13, R33, 0x1 ;  /* 0x000000210d0c7211 */ /* 0x000fe200078c08ff */
[----:B------:R1:W-:Y:S01]  /*91c0*/  @P2 STG.E.U16 desc[UR20][R8.64], R22 ;  /* 0x0000001608002986 */ /* 0x0003e2000c101514 */
[----:B------:R-:W-:Y:S01]  /*91d0*/  ISETP.LT.AND P2, PT, R87, UR15, !P0 ;  /* 0x0000000f57007c0c */ /* 0x000fe2000c741270 */
[----:B------:R-:W-:Y:S01]  /*91e0*/  IMAD R17, R32, 0x4, R11 ;  /* 0x0000000420117824 */ /* 0x000fe200078e020b */
[----:B------:R-:W-:-:S02]  /*91f0*/  LEA.HI.X.SX32 R13, R13, R34, 0x1, P6 ;  /* 0x000000220d0d7211 */ /* 0x000fc400030f0eff */
[CC--:B------:R-:W-:Y:S02]  /*9200*/  LEA R10, P6, R11.reuse, R33.reuse, 0x1 ;  /* 0x000000210b0a7211 */ /* 0x0c0fe400078c08ff */
[----:B0-----:R-:W-:Y:S02]  /*9210*/  PRMT R15, R22, 0x7632, R15 ;  /* 0x00007632160f7816 */ /* 0x001fe4000000000f */
[----:B------:R-:W-:Y:S02]  /*9220*/  LEA.HI.X.SX32 R11, R11, R34, 0x1, P6 ;  /* 0x000000220b0b7211 */ /* 0x000fe400030f0eff */
[----:B------:R-:W-:Y:S01]  /*9230*/  LEA R14, P6, R17, R33, 0x1 ;  /* 0x00000021110e7211 */ /* 0x000fe200078c08ff */
[----:B-1----:R-:W-:Y:S01]  /*9240*/  IMAD R9, R32, 0x4, R17 ;  /* 0x0000000420097824 */ /* 0x002fe200078e0211 */
[----:B------:R0:W-:Y:S01]  /*9250*/  @P1 STG.E.U16 desc[UR20][R12.64], R15 ;  /* 0x0000000f0c001986 */ /* 0x0001e2000c101514 */
[----:B------:R-:W-:Y:S02]  /*9260*/  ISETP.LT.AND P1, PT, R86, UR15, !P0 ;  /* 0x0000000f56007c0c */ /* 0x000fe4000c721270 */
[----:B--2---:R-:W-:Y:S01]  /*9270*/  PRMT R16, R6, 0x7632, R16 ;  /* 0x0000763206107816 */ /* 0x004fe20000000010 */
[----:B------:R-:W-:Y:S01]  /*9280*/  @P4 STG.E.U16 desc[UR20][R10.64], R23 ;  /* 0x000000170a004986 */ /* 0x000fe2000c101514 */
[----:B------:R-:W-:-:S02]  /*9290*/  ISETP.LT.AND P4, PT, R85, UR15, !P0 ;  /* 0x0000000f55007c0c */ /* 0x000fc4000c781270 */
[-C--:B0-----:R-:W-:Y:S01]  /*92a0*/  LEA.HI.X.SX32 R15, R17, R34.reuse, 0x1, P6 ;  /* 0x00000022110f7211 */ /* 0x081fe200030f0eff */
[C---:B------:R-:W-:Y:S01]  /*92b0*/  IMAD R17, R32.reuse, 0x4, R9 ;  /* 0x0000000420117824 */ /* 0x040fe200078e0209 */
[-C--:B------:R-:W-:Y:S02]  /*92c0*/  LEA R8, P6, R9, R33.reuse, 0x1 ;  /* 0x0000002109087211 */ /* 0x080fe400078c08ff */
[----:B------:R-:W-:Y:S01]  /*92d0*/  PRMT R13, R23, 0x7632, R13 ;  /* 0x00007632170d7816 */ /* 0x000fe2000000000d */
[----:B------:R-:W-:Y:S01]  /*92e0*/  IMAD R19, R32, 0x4, R17 ;  /* 0x0000000420137824 */ /* 0x000fe200078e0211 */
[----:B------:R-:W-:Y:S02]  /*92f0*/  LEA.HI.X.SX32 R9, R9, R34, 0x1, P6 ;  /* 0x0000002209097211 */ /* 0x000fe400030f0eff */
[----:B------:R-:W-:Y:S01]  /*9300*/  LEA R12, P6, R17, R33, 0x1 ;  /* 0x00000021110c7211 */ /* 0x000fe200078c08ff */
[----:B------:R0:W-:Y:S01]  /*9310*/  @P3 STG.E.U16 desc[UR20][R14.64], R13 ;  /* 0x0000000d0e003986 */ /* 0x0001e2000c101514 */
[----:B------:R-:W-:-:S03]  /*9320*/  ISETP.LT.AND P3, PT, R84, UR15, !P0 ;  /* 0x0000000f54007c0c */ /* 0x000fc6000c761270 */
[----:B------:R1:W-:Y:S01]  /*9330*/  @P5 STG.E.U16 desc[UR20][R8.64], R4 ;  /* 0x0000000408005986 */ /* 0x0003e2000c101514 */
[----:B------:R-:W-:Y:S02]  /*9340*/  ISETP.LT.AND P5, PT, R83, UR15, !P0 ;  /* 0x0000000f53007c0c */ /* 0x000fe4000c7a1270 */
[-C--:B0-----:R-:W-:Y:S01]  /*9350*/  LEA.HI.X.SX32 R13, R17, R34.reuse, 0x1, P6 ;  /* 0x00000022110d7211 */ /* 0x081fe200030f0eff */
[----:B------:R-:W-:Y:S01]  /*9360*/  IMAD R17, R32, 0x4, R19 ;  /* 0x0000000420117824 */ /* 0x000fe200078e0213 */
[CC--:B------:R-:W-:Y:S02]  /*9370*/  LEA R10, P6, R19.reuse, R33.reuse, 0x1 ;  /* 0x00000021130a7211 */ /* 0x0c0fe400078c08ff */
[----:B-1----:R-:W-:Y:S02]  /*9380*/  PRMT R9, R4, 0x7632, R9 ;  /* 0x0000763204097816 */ /* 0x002fe40000000009 */
[----:B------:R-:W-:Y:S01]  /*9390*/  LEA.HI.X.SX32 R11, R19, R34, 0x1, P6 ;  /* 0x00000022130b7211 */ /* 0x000fe200030f0eff */
[----:B------:R-:W-:Y:S01]  /*93a0*/  IMAD R19, R32, 0x4, R17 ;  /* 0x0000000420137824 */ /* 0x000fe200078e0211 */
[----:B------:R-:W-:Y:S01]  /*93b0*/  LEA R14, P6, R17, R33, 0x1 ;  /* 0x00000021110e7211 */ /* 0x000fe200078c08ff */
[----:B------:R0:W-:Y:S01]  /*93c0*/  @P2 STG.E.U16 desc[UR20][R12.64], R9 ;  /* 0x000000090c002986 */ /* 0x0001e2000c101514 */
[----:B------:R-:W-:-:S02]  /*93d0*/  ISETP.LT.AND P2, PT, R82, UR15, !P0 ;  /* 0x0000000f52007c0c */ /* 0x000fc4000c741270 */
[-C--:B------:R-:W-:Y:S01]  /*93e0*/  LEA.HI.X.SX32 R15, R17, R34.reuse, 0x1, P6 ;  /* 0x00000022110f7211 */ /* 0x080fe200030f0eff */
[C---:B------:R-:W-:Y:S01]  /*93f0*/  IMAD R17, R32.reuse, 0x4, R19 ;  /* 0x0000000420117824 */ /* 0x040fe200078e0213 */
[-C--:B------:R-:W-:Y:S01]  /*9400*/  LEA R8, P6, R19, R33.reuse, 0x1 ;  /* 0x0000002113087211 */ /* 0x080fe200078c08ff */
[----:B------:R1:W-:Y:S01]  /*9410*/  @P1 STG.E.U16 desc[UR20][R10.64], R5 ;  /* 0x000000050a001986 */ /* 0x0003e2000c101514 */
[----:B------:R-:W-:Y:S02]  /*9420*/  ISETP.LT.AND P1, PT, R81, UR15, !P0 ;  /* 0x0000000f51007c0c */ /* 0x000fe4000c721270 */
[----:B0-----:R-:W-:Y:S02]  /*9430*/  PRMT R13, R5, 0x7632, R13 ;  /* 0x00007632050d7816 */ /* 0x001fe4000000000d */
[----:B------:R-:W-:Y:S02]  /*9440*/  LEA.HI.X.SX32 R9, R19, R34, 0x1, P6 ;  /* 0x0000002213097211 */ /* 0x000fe400030f0eff */
[----:B------:R-:W-:Y:S01]  /*9450*/  LEA R12, P6, R17, R33, 0x1 ;  /* 0x00000021110c7211 */ /* 0x000fe200078c08ff */
[----:B------:R0:W-:Y:S01]  /*9460*/  @P4 STG.E.U16 desc[UR20][R14.64], R13 ;  /* 0x0000000d0e004986 */ /* 0x0001e2000c101514 */
[----:B-1----:R-:W-:Y:S01]  /*9470*/  IMAD R5, R32, 0x4, R17 ;  /* 0x0000000420057824 */ /* 0x002fe200078e0211 */
[----:B------:R-:W-:-:S02]  /*9480*/  ISETP.LT.AND P4, PT, R80, UR15, !P0 ;  /* 0x0000000f50007c0c */ /* 0x000fc4000c781270 */
[----:B------:R1:W-:Y:S01]  /*9490*/  @P3 STG.E.U16 desc[UR20][R8.64], R6 ;  /* 0x0000000608003986 */ /* 0x0003e2000c101514 */
[C---:B------:R-:W-:Y:S01]  /*94a0*/  IMAD R11, R32.reuse, 0x4, R5 ;  /* 0x00000004200b7824 */ /* 0x040fe200078e0205 */
[----:B------:R-:W-:Y:S02]  /*94b0*/  ISETP.LT.AND P3, PT, R79, UR15, !P0 ;  /* 0x0000000f4f007c0c */ /* 0x000fe4000c761270 */
[-C--:B0-----:R-:W-:Y:S02]  /*94c0*/  LEA.HI.X.SX32 R13, R17, R34.reuse, 0x1, P6 ;  /* 0x00000022110d7211 */ /* 0x081fe400030f0eff */
[C---:B------:R-:W-:Y:S01]  /*94d0*/  LEA R4, P6, R5.reuse, R33, 0x1 ;  /* 0x0000002105047211 */ /* 0x040fe200078c08ff */
[----:B-1----:R-:W-:Y:S02]  /*94e0*/  IMAD R9, R32, 0x4, R11 ;  /* 0x0000000420097824 */ /* 0x002fe400078e020b */
[----:B------:R0:W-:Y:S01]  /*94f0*/  @P5 STG.E.U16 desc[UR20][R12.64], R16 ;  /* 0x000000100c005986 */ /* 0x0001e2000c101514 */
[----:B------:R-:W-:-:S02]  /*9500*/  LEA.HI.X.SX32 R5, R5, R34, 0x1, P6 ;  /* 0x0000002205057211 */ /* 0x000fc400030f0eff */
[CC--:B------:R-:W-:Y:S01]  /*9510*/  LEA R10, P6, R11.reuse, R33.reuse, 0x1 ;  /* 0x000000210b0a7211 */ /* 0x0c0fe200078c08ff */
[----:B------:R-:W-:Y:S01]  /*9520*/  IMAD R15, R32, 0x4, R9 ;  /* 0x00000004200f7824 */ /* 0x000fe200078e0209 */
[----:B------:R-:W-:Y:S01]  /*9530*/  ISETP.LT.AND P5, PT, R78, UR15, !P0 ;  /* 0x0000000f4e007c0c */ /* 0x000fe2000c7a1270 */
[----:B------:R1:W-:Y:S01]  /*9540*/  @P2 STG.E.U16 desc[UR20][R4.64], R7 ;  /* 0x0000000704002986 */ /* 0x0003e2000c101514 */
[-C--:B------:R-:W-:Y:S01]  /*9550*/  LEA.HI.X.SX32 R11, R11, R34.reuse, 0x1, P6 ;  /* 0x000000220b0b7211 */ /* 0x080fe200030f0eff */
[----:B------:R-:W-:Y:S01]  /*9560*/  IMAD R17, R32, 0x4, R15 ;  /* 0x0000000420117824 */ /* 0x000fe200078e020f */
[----:B------:R-:W-:Y:S02]  /*9570*/  LEA R8, P6, R9, R33, 0x1 ;  /* 0x0000002109087211 */ /* 0x000fe400078c08ff */
[----:B------:R-:W-:Y:S02]  /*9580*/  PRMT R6, R7, 0x7632, R6 ;  /* 0x0000763207067816 */ /* 0x000fe40000000006 */
[----:B------:R-:W-:-:S02]  /*9590*/  LEA.HI.X.SX32 R9, R9, R34, 0x1, P6 ;  /* 0x0000002209097211 */ /* 0x000fc400030f0eff */
[-C--:B0-----:R-:W-:Y:S01]  /*95a0*/  LEA R12, P6, R15, R33.reuse, 0x1 ;  /* 0x000000210f0c7211 */ /* 0x081fe200078c08ff */
[----:B------:R0:W-:Y:S01]  /*95b0*/  @P1 STG.E.U16 desc[UR20][R10.64], R6 ;  /* 0x000000060a001986 */ /* 0x0001e2000c101514 */
[----:B------:R-:W-:Y:S01]  /*95c0*/  ISETP.LT.AND P2, PT, R77, UR15, !P0 ;  /* 0x0000000f4d007c0c */ /* 0x000fe2000c741270 */
[----:B-1----:R-:W-:Y:S01]  /*95d0*/  IMAD R7, R32, 0x4, R17 ;  /* 0x0000000420077824 */ /* 0x002fe200078e0211 */
[-C--:B------:R-:W-:Y:S01]  /*95e0*/  LEA.HI.X.SX32 R13, R15, R34.reuse, 0x1, P6 ;  /* 0x000000220f0d7211 */ /* 0x080fe200030f0eff */
[----:B------:R1:W-:Y:S01]  /*95f0*/  @P4 STG.E.U16 desc[UR20][R8.64], R28 ;  /* 0x0000001c08004986 */ /* 0x0003e2000c101514 */
[C---:B------:R-:W-:Y:S02]  /*9600*/  LEA R4, P6, R17.reuse, R33, 0x1 ;  /* 0x0000002111047211 */ /* 0x040fe400078c08ff */
[----:B------:R-:W-:Y:S02]  /*9610*/  ISETP.LT.AND P1, PT, R76, UR15, !P0 ;  /* 0x0000000f4c007c0c */ /* 0x000fe4000c721270 */
[----:B------:R-:W-:-:S02]  /*9620*/  LEA.HI.X.SX32 R5, R17, R34, 0x1, P6 ;  /* 0x0000002211057211 */ /* 0x000fc400030f0eff */
[----:B------:R-:W-:Y:S01]  /*9630*/  ISETP.LT.AND P4, PT, R75, UR15, !P0 ;  /* 0x0000000f4b007c0c */ /* 0x000fe2000c781270 */
[C---:B0-----:R-:W-:Y:S01]  /*9640*/  IMAD R11, R32.reuse, 0x4, R7 ;  /* 0x00000004200b7824 */ /* 0x041fe200078e0207 */
[----:B------:R-:W-:Y:S02]  /*9650*/  LEA R6, P6, R7, R33, 0x1 ;  /* 0x0000002107067211 */ /* 0x000fe400078c08ff */
[----:B------:R-:W-:Y:S01]  /*9660*/  PRMT R14, R29, 0x7632, R14 ;  /* 0x000076321d0e7816 */ /* 0x000fe2000000000e */
[----:B------:R-:W-:Y:S01]  /*9670*/  IMAD R15, R32, 0x4, R11 ;  /* 0x00000004200f7824 */ /* 0x000fe200078e020b */
[----:B-1----:R-:W-:Y:S02]  /*9680*/  PRMT R9, R28, 0x7632, R9 ;  /* 0x000076321c097816 */ /* 0x002fe40000000009 */
[----:B------:R-:W-:Y:S02]  /*9690*/  LEA.HI.X.SX32 R7, R7, R34, 0x1, P6 ;  /* 0x0000002207077211 */ /* 0x000fe400030f0eff */
[----:B------:R-:W-:Y:S01]  /*96a0*/  ISETP.LT.AND P6, PT, R73, UR15, !P0 ;  /* 0x0000000f49007c0c */ /* 0x000fe2000c7c1270 */
[----:B------:R0:W-:Y:S01]  /*96b0*/  @P3 STG.E.U16 desc[UR20][R12.64], R9 ;  /* 0x000000090c003986 */ /* 0x0001e2000c101514 */
[----:B------:R-:W-:-:S03]  /*96c0*/  ISETP.LT.AND P3, PT, R74, UR15, !P0 ;  /* 0x0000000f4a007c0c */ /* 0x000fc6000c761270 */
[----:B------:R1:W-:Y:S01]  /*96d0*/  @P5 STG.E.U16 desc[UR20][R4.64], R29 ;  /* 0x0000001d04005986 */ /* 0x0003e2000c101514 */
[----:B------:R-:W-:-:S03]  /*96e0*/  LEA R8, P5, R11, R33, 0x1 ;  /* 0x000000210b087211 */ /* 0x000fc600078a08ff */
[----:B------:R2:W-:Y:S01]  /*96f0*/  @P2 STG.E.U16 desc[UR20][R6.64], R14 ;  /* 0x0000000e06002986 */ /* 0x0005e2000c101514 */
[----:B------:R-:W-:Y:S02]  /*9700*/  ISETP.LT.AND P2, PT, R72, UR15, !P0 ;  /* 0x0000000f48007c0c */ /* 0x000fe4000c741270 */
[-C--:B0-----:R-:W-:Y:S02]  /*9710*/  LEA.HI.X.SX32 R9, R11, R34.reuse, 0x1, P5 ;  /* 0x000000220b097211 */ /* 0x081fe400028f0eff */
[CC--:B------:R-:W-:Y:S01]  /*9720*/  LEA R10, P5, R15.reuse, R33.reuse, 0x1 ;  /* 0x000000210f0a7211 */ /* 0x0c0fe200078a08ff */
[----:B-1----:R-:W-:Y:S02]  /*9730*/  IMAD R5, R32, 0x4, R15 ;  /* 0x0000000420057824 */ /* 0x002fe400078e020f */
[----:B------:R0:W-:Y:S01]  /*9740*/  @P1 STG.E.U16 desc[UR20][R8.64], R30 ;  /* 0x0000001e08001986 */ /* 0x0001e2000c101514 */
[----:B------:R-:W-:Y:S02]  /*9750*/  LEA.HI.X.SX32 R11, R15, R34, 0x1, P5 ;  /* 0x000000220f0b7211 */ /* 0x000fe400028f0eff */
[----:B--2---:R-:W-:Y:S01]  /*9760*/  PRMT R7, R30, 0x7632, R7 ;  /* 0x000076321e077816 */ /* 0x004fe20000000007 */
[----:B------:R-:W-:Y:S01]  /*9770*/  IMAD R13, R32, 0x4, R5 ;  /* 0x00000004200d7824 */ /* 0x000fe200078e0205 */
[----:B------:R-:W-:-:S02]  /*9780*/  LEA R4, P5, R5, R33, 0x1 ;  /* 0x0000002105047211 */ /* 0x000fc400078a08ff */
[----:B------:R-:W-:Y:S01]  /*9790*/  ISETP.LT.AND P1, PT, R71, UR15, !P0 ;  /* 0x0000000f47007c0c */ /* 0x000fe2000c721270 */
[----:B------:R1:W-:Y:S01]  /*97a0*/  @P4 STG.E.U16 desc[UR20][R10.64], R7 ;  /* 0x000000070a004986 */ /* 0x0003e2000c101514 */
[----:B------:R-:W-:Y:S02]  /*97b0*/  LEA R6, P4, R13, R33, 0x1 ;  /* 0x000000210d067211 */ /* 0x000fe400078808ff */
[----:B------:R-:W-:Y:S01]  /*97c0*/  LEA.HI.X.SX32 R5, R5, R34, 0x1, P5 ;  /* 0x0000002205057211 */ /* 0x000fe200028f0eff */
[----:B0-----:R-:W-:Y:S01]  /*97d0*/  IMAD R9, R32, 0x4, R13 ;  /* 0x0000000420097824 */ /* 0x001fe200078e020d */
[----:B------:R-:W-:-:S03]  /*97e0*/  ISETP.LT.AND P5, PT, R70, UR15, !P0 ;  /* 0x0000000f46007c0c */ /* 0x000fc6000c7a1270 */
[----:B------:R4:W-:Y:S01]  /*97f0*/  @P3 STG.E.U16 desc[UR20][R4.64], R31 ;  /* 0x0000001f04003986 */ /* 0x0009e2000c101514 */
[-C--:B------:R-:W-:Y:S02]  /*9800*/  LEA R8, P3, R9, R33.reuse, 0x1 ;  /* 0x0000002109087211 */ /* 0x080fe400078608ff */
[----:B-1----:R-:W-:Y:S02]  /*9810*/  PRMT R11, R31, 0x7632, R11 ;  /* 0x000076321f0b7816 */ /* 0x002fe4000000000b */
[-C--:B------:R-:W-:Y:S01]  /*9820*/  LEA.HI.X.SX32 R7, R13, R34.reuse, 0x1, P4 ;  /* 0x000000220d077211 */ /* 0x080fe200020f0eff */
[C---:B------:R-:W-:Y:S01]  /*9830*/  IMAD R13, R32.reuse, 0x4, R9 ;  /* 0x00000004200d7824 */ /* 0x040fe200078e0209 */
[----:B------:R-:W-:Y:S02]  /*9840*/  LEA.HI.X.SX32 R9, R9, R34, 0x1, P3 ;  /* 0x0000002209097211 */ /* 0x000fe400018f0eff */
[----:B------:R-:W-:Y:S01]  /*9850*/  ISETP.LT.AND P4, PT, R69, UR15, !P0 ;  /* 0x0000000f45007c0c */ /* 0x000fe2000c781270 */
[----:B------:R0:W-:Y:S01]  /*9860*/  @P6 STG.E.U16 desc[UR20][R6.64], R11 ;  /* 0x0000000b06006986 */ /* 0x0001e2000c101514 */
[----:B------:R-:W-:Y:S01]  /*9870*/  LEA R10, P6, R13, R33, 0x1 ;  /* 0x000000210d0a7211 */ /* 0x000fe200078c08ff */
[----:B------:R-:W-:Y:S01]  /*9880*/  IMAD R15, R32, 0x4, R13 ;  /* 0x00000004200f7824 */ /* 0x000fe200078e020d */
[----:B----4-:R-:W-:Y:S01]  /*9890*/  PRMT R5, R136, 0x7632, R5 ;  /* 0x0000763288057816 */ /* 0x010fe20000000005 */
[----:B------:R-:W-:Y:S01]  /*98a0*/  @P2 STG.E.U16 desc[UR20][R8.64], R136 ;  /* 0x0000008808002986 */ /* 0x000fe2000c101514 */
[----:B------:R-:W-:-:S02]  /*98b0*/  ISETP.LT.AND P3, PT, R68, UR15, !P0 ;  /* 0x0000000f44007c0c */ /* 0x000fc4000c761270 */
[----:B0-----:R-:W-:Y:S01]  /*98c0*/  LEA.HI.X.SX32 R11, R13, R34, 0x1, P6 ;  /* 0x000000220d0b7211 */ /* 0x001fe200030f0eff */
[----:B------:R-:W-:-:S04]  /*98d0*/  IMAD R13, R32, 0x4, R15 ;  /* 0x00000004200d7824 */ /* 0x000fc800078e020f */
[C---:B------:R-:W-:Y:S01]  /*98e0*/  IMAD R17, R32.reuse, 0x4, R13 ;  /* 0x0000000420117824 */ /* 0x040fe200078e020d */
[----:B------:R0:W-:Y:S01]  /*98f0*/  @P1 STG.E.U16 desc[UR20][R10.64], R5 ;  /* 0x000000050a001986 */ /* 0x0001e2000c101514 */
[-C--:B------:R-:W-:Y:S02]  /*9900*/  LEA R4, P1, R15, R33.reuse, 0x1 ;  /* 0x000000210f047211 */ /* 0x080fe400078208ff */
[----:B------:R-:W-:Y:S01]  /*9910*/  IMAD R19, R32, 0x4, R17 ;  /* 0x0000000420137824 */ /* 0x000fe200078e0211 */
[-C--:B------:R-:W-:Y:S02]  /*9920*/  LEA R6, P2, R13, R33.reuse, 0x1 ;  /* 0x000000210d067211 */ /* 0x080fe400078408ff */
[----:B------:R-:W-:Y:S02]  /*9930*/  LEA R12, P6, R17, R33, 0x1 ;  /* 0x00000021110c7211 */ /* 0x000fe400078c08ff */
[-C--:B------:R-:W-:Y:S02]  /*9940*/  LEA.HI.X.SX32 R7, R13, R34.reuse, 0x1, P2 ;  /* 0x000000220d077211 */ /* 0x080fe400010f0eff */
[----:B------:R-:W-:-:S02]  /*9950*/  LEA.HI.X.SX32 R13, R17, R34, 0x1, P6 ;  /* 0x00000022110d7211 */ /* 0x000fc400030f0eff */
[-C--:B0-----:R-:W-:Y:S01]  /*9960*/  LEA.HI.X.SX32 R5, R15, R34.reuse, 0x1, P1 ;  /* 0x000000220f057211 */ /* 0x081fe200008f0eff */
[C---:B------:R-:W-:Y:S01]  /*9970*/  IMAD R15, R32.reuse, 0x4, R19 ;  /* 0x00000004200f7824 */ /* 0x040fe200078e0213 */
[-C--:B------:R-:W-:Y:S02]  /*9980*/  LEA R8, P1, R19, R33.reuse, 0x1 ;  /* 0x0000002113087211 */ /* 0x080fe400078208ff */
[----:B------:R-:W-:Y:S01]  /*9990*/  ISETP.LT.AND P2, PT, R3, UR15, !P0 ;  /* 0x0000000f03007c0c */ /* 0x000fe2000c741270 */
[----:B------:R-:W-:Y:S01]  /*99a0*/  IMAD R32, R32, 0x4, R15 ;  /* 0x0000000420207824 */ /* 0x000fe200078e020f */
[----:B------:R-:W-:Y:S01]  /*99b0*/  LEA.HI.X.SX32 R9, R19, R34, 0x1, P1 ;  /* 0x0000002213097211 */ /* 0x000fe200008f0eff */
[----:B------:R0:W-:Y:S01]  /*99c0*/  @P5 STG.E.U16 desc[UR20][R4.64], R137 ;  /* 0x0000008904005986 */ /* 0x0001e2000c101514 */
[----:B------:R-:W-:Y:S02]  /*99d0*/  LEA R14, P6, R15, R33, 0x1 ;  /* 0x000000210f0e7211 */ /* 0x000fe400078c08ff */
[----:B------:R-:W-:-:S02]  /*99e0*/  ISETP.LT.AND P1, PT, R2, UR15, !P0 ;  /* 0x0000000f02007c0c */ /* 0x000fc4000c721270 */
[----:B------:R-:W-:Y:S02]  /*99f0*/  ISETP.LT.AND P0, PT, R0, UR15, !P0 ;  /* 0x0000000f00007c0c */ /* 0x000fe4000c701270 */
[-C--:B------:R-:W-:Y:S02]  /*9a00*/  LEA.HI.X.SX32 R15, R15, R34.reuse, 0x1, P6 ;  /* 0x000000220f0f7211 */ /* 0x080fe400030f0eff */
[----:B------:R-:W-:Y:S02]  /*9a10*/  LEA R10, P6, R32, R33, 0x1 ;  /* 0x00000021200a7211 */ /* 0x000fe400078c08ff */
[----:B------:R-:W-:Y:S02]  /*9a20*/  PRMT R3, R137, 0x7632, R3 ;  /* 0x0000763289037816 */ /* 0x000fe40000000003 */
[----:B------:R-:W-:Y:S02]  /*9a30*/  PRMT R0, R138, 0x7632, R0 ;  /* 0x000076328a007816 */ /* 0x000fe40000000000 */
[----:B------:R-:W-:Y:S01]  /*9a40*/  LEA.HI.X.SX32 R11, R32, R34, 0x1, P6 ;  /* 0x00000022200b7211 */ /* 0x000fe200030f0eff */
[----:B------:R1:W-:Y:S01]  /*9a50*/  @P4 STG.E.U16 desc[UR20][R6.64], R3 ;  /* 0x0000000306004986 */ /* 0x0003e2000c101514 */
[----:B0-----:R-:W-:-:S03]  /*9a60*/  PRMT R5, R139, 0x7632, R5 ;  /* 0x000076328b057816 */ /* 0x001fc60000000005 */
[----:B------:R1:W-:Y:S04]  /*9a70*/  @P3 STG.E.U16 desc[UR20][R12.64], R138 ;  /* 0x0000008a0c003986 */ /* 0x0003e8000c101514 */
[----:B------:R1:W-:Y:S04]  /*9a80*/  @P2 STG.E.U16 desc[UR20][R8.64], R0 ;  /* 0x0000000008002986 */ /* 0x0003e8000c101514 */
[----:B------:R1:W-:Y:S04]  /*9a90*/  @P1 STG.E.U16 desc[UR20][R14.64], R139 ;  /* 0x0000008b0e001986 */ /* 0x0003e8000c101514 */
[----:B------:R1:W-:Y:S01]  /*9aa0*/  @P0 STG.E.U16 desc[UR20][R10.64], R5 ;  /* 0x000000050a000986 */ /* 0x0003e2000c101514 */
[----:B------:R-:W-:Y:S06]  /*9ab0*/  BAR.SYNC.DEFER_BLOCKING 0x0 ;  /* 0x0000000000007b1d */ /* 0x000fec0000010000 */
[----:B------:R-:W-:Y:S05]  /*9ac0*/  BRA.U UP0, `(.L_x_13) ;  /* 0x0000000100a07547 */ /* 0x000fea000b800000 */
[----:B------:R-:W0:Y:S01]  /*9ad0*/  S2UR UR5, SR_CgaCtaId ;  /* 0x00000000000579c3 */ /* 0x000e220000008800 */
[----:B------:R-:W-:Y:S01]  /*9ae0*/  NOP ;  /* 0x0000000000007918 */ /* 0x000fe20000000000 */
[----:B------:R-:W-:Y:S01]  /*9af0*/  UMOV UR4, 0x50 ;  /* 0x0000005000047882 */ /* 0x000fe20000000000 */
[----:B-1----:R-:W-:Y:S02]  /*9b00*/  IMAD.U32 R0, RZ, RZ, UR8 ;  /* 0x00000008ff007e24 */ /* 0x002fe4000f8e00ff */
[----:B------:R-:W-:Y:S02]  /*9b10*/  IMAD.MOV.U32 R3, RZ, RZ, 0xff ;  /* 0x000000ffff037424 */ /* 0x000fe400078e00ff */
[----:B------:R-:W-:Y:S01]  /*9b20*/  IMAD.MOV.U32 R7, RZ, RZ, 0x1 ;  /* 0x00000001ff077424 */ /* 0x000fe200078e00ff */
[----:B------:R-:W-:-:S04]  /*9b30*/  LOP3.LUT R0, R0, 0xffff, RZ, 0xc0, !PT ;  /* 0x0000ffff00007812 */ /* 0x000fc800078ec0ff */
[----:B------:R-:W-:-:S05]  /*9b40*/  SHF.R.U32.HI R0, RZ, 0x5, R0 ;  /* 0x00000005ff007819 */ /* 0x000fca0000011600 */
[----:B------:R-:W-:Y:S01]  /*9b50*/  VIADD R2, R0, 0x10 ;  /* 0x0000001000027836 */ /* 0x000fe20000000000 */
[----:B------:R-:W-:Y:S01]  /*9b60*/  SHF.L.U32 R0, R3, R0, RZ ;  /* 0x0000000003007219 */ /* 0x000fe200000006ff */
[----:B0-----:R-:W-:-:S03]  /*9b70*/  ULEA UR6, UR5, UR4, 0x18 ;  /* 0x0000000405067291 */ /* 0x001fc6000f8ec0ff */
[----:B------:R-:W-:-:S04]  /*9b80*/  SHF.L.U32 R3, R7, R2, RZ ;  /* 0x0000000207037219 */ /* 0x000fc800000006ff */
[----:B------:R-:W-:Y:S02]  /*9b90*/  LOP3.LUT R0, R3, R0, RZ, 0xfc, !PT ;  /* 0x0000000003007212 */ /* 0x000fe400078efcff */
[----:B------:R-:W0:Y:S02]  /*9ba0*/  LDS R5, [UR6] ;  /* 0x00000006ff057984 */ /* 0x000e240008000800 */
[C---:B------:R-:W-:Y:S02]  /*9bb0*/  LOP3.LUT R2, R0.reuse, 0xffff, RZ, 0xc0, !PT ;  /* 0x0000ffff00027812 */ /* 0x040fe400078ec0ff */
[----:B0-----:R-:W-:-:S04]  /*9bc0*/  LOP3.LUT R3, R0, 0xffff, R5, 0x80, !PT ;  /* 0x0000ffff00037812 */ /* 0x001fc800078e8005 */
[----:B------:R-:W-:-:S13]  /*9bd0*/  ISETP.NE.AND P0, PT, R3, R2, PT ;  /* 0x000000020300720c */ /* 0x000fda0003f05270 */
[----:B------:R-:W-:Y:S05]  /*9be0*/  @P0 BRA `(.L_x_14) ;  /* 0x0000000000500947 */ /* 0x000fea0003800000 */
[----:B------:R-:W-:Y:S02]  /*9bf0*/  SHF.R.U32.HI R5, RZ, 0x10, R5 ;  /* 0x00000010ff057819 */ /* 0x000fe40000011605 */
[----:B------:R-:W-:-:S04]  /*9c00*/  SHF.R.U32.HI R2, RZ, 0x10, R0 ;  /* 0x00000010ff027819 */ /* 0x000fc80000011600 */
[----:B------:R-:W-:-:S04]  /*9c10*/  LOP3.LUT R5, R5, R2, RZ, 0xc0, !PT ;  /* 0x0000000205057212 */ /* 0x000fc800078ec0ff */
[----:B------:R-:W-:-:S13]  /*9c20*/  ISETP.NE.AND P0, PT, R5, R2, PT ;  /* 0x000000020500720c */ /* 0x000fda0003f05270 */
[----:B------:R-:W-:Y:S05]  /*9c30*/  @P0 BRA `(.L_x_15) ;  /* 0x0000000000300947 */ /* 0x000fea0003800000 */
[----:B------:R-:W-:Y:S01]  /*9c40*/  R2UR UR4, R0 ;  /* 0x00000000000472ca */ /* 0x000fe200000e0000 */
[----:B------:R-:W-:Y:S01]  /*9c50*/  VOTEU.ANY UR5, UPT, PT ;  /* 0x0000000000057886 */ /* 0x000fe200038e0100 */
[----:B------:R-:W0:Y:S01]  /*9c60*/  S2R R0, SR_LANEID ;  /* 0x0000000000007919 */ /* 0x000e220000000000 */
[----:B------:R-:W-:-:S10]  /*9c70*/  UFLO.U32 UR5, UR5 ;  /* 0x00000005000572bd */ /* 0x000fd400080e0000 */
[----:B------:R-:W-:-:S06]  /*9c80*/  ULOP3.LUT UR4, URZ, UR4, URZ, 0x33, !UPT ;  /* 0x00000004ff047292 */ /* 0x000fcc000f8e33ff */
[----:B------:R-:W-:-:S04]  /*9c90*/  IMAD.U32 R2, RZ, RZ, UR4 ;  /* 0x00000004ff027e24 */ /* 0x000fc8000f8e00ff */
[----:B------:R-:W1:Y:S02]  /*9ca0*/  REDUX UR7, R2 ;  /* 0x00000000020773c4 */ /* 0x000e640000000000 */
[----:B------:R2:W-:Y:S01]  /*9cb0*/  UTCATOMSWS.AND URZ, UR4 ;  /* 0x0000000400ff79e3 */ /* 0x0005e20008000000 */
[----:B0-----:R-:W-:Y:S01]  /*9cc0*/  ISETP.EQ.U32.AND P0, PT, R0, UR5, PT ;  /* 0x0000000500007c0c */ /* 0x001fe2000bf02070 */
[----:B-1----:R-:W-:-:S12]  /*9cd0*/  IMAD.U32 R0, RZ, RZ, UR7 ;  /* 0x00000007ff007e24 */ /* 0x002fd8000f8e00ff */
[----:B------:R2:W-:Y:S01]  /*9ce0*/  @P0 ATOMS.AND RZ, [UR6], R0 ;  /* 0x00000000ffff098c */ /* 0x0005e2000a800006 */
[----:B------:R-:W-:Y:S05]  /*9cf0*/  BRA `(.L_x_13) ;  /* 0x0000000000147947 */ /* 0x000fea0003800000 */
.L_x_15:
[----:B------:R-:W-:-:S07]  /*9d00*/  MOV R2, 0x9d20 ;  /* 0x00009d2000027802 */ /* 0x000fce0000000f00 */
[----:B------:R-:W-:Y:S05]  /*9d10*/  CALL.REL.NOINC `($__internal_0_$__cuda_sm10x_tcgen05_guardrail_trap_col_being_dealloced_not_returned_by_alloc) ;  /* 0x00000000002c7944 */ /* 0x000fea0003c00000 */
[----:B------:R-:W-:Y:S05]  /*9d20*/  BRA `(.L_x_13) ;  /* 0x0000000000087947 */ /* 0x000fea0003800000 */
.L_x_14:
[----:B------:R-:W-:-:S07]  /*9d30*/  MOV R2, 0x9d50 ;  /* 0x00009d5000027802 */ /* 0x000fce0000000f00 */
[----:B------:R-:W-:Y:S05]  /*9d40*/  CALL.REL.NOINC `($__internal_2_$__cuda_sm10x_tcgen05_guardrail_trap_unallocated_columns_being_dealloced) ;  /* 0x0000000000387944 */ /* 0x000fea0003c00000 */
.L_x_13:
[----:B------:R-:W-:Y:S01]  /*9d50*/  NOP ;  /* 0x0000000000007918 */ /* 0x000fe20000000000 */
[----:B--2---:R-:W-:Y:S05]  /*9d60*/  EXIT ;  /* 0x000000000000794d */ /* 0x004fea0003800000 */
.L_x_8:
[----:B------:R-:W0:Y:S02]  /*9d70*/  SYNCS.PHASECHK.TRANS64.TRYWAIT P2, [UR11], R184 ;  /* 0x000000b8ff0075a7 */ /* 0x000e24000804110b */
[----:B0-----:R-:W-:Y:S05]  /*9d80*/  @!P2 BRA `(.L_x_8) ;  /* 0xfffffffc00f8a947 */ /* 0x001fea000383ffff */
[----:B------:R-:W-:Y:S05]  /*9d90*/  BRA `(.L_x_16) ;  /* 0xffffffc800647947 */ /* 0x000fea000383ffff */
.L_x_12:
[----:B------:R-:W2:Y:S02]  /*9da0*/  SYNCS.PHASECHK.TRANS64.TRYWAIT P0, [UR11], R4 ;  /* 0x00000004ff0075a7 */ /* 0x000ea4000800110b */
[----:B--2---:R-:W-:Y:S05]  /*9db0*/  @!P0 BRA `(.L_x_12) ;  /* 0xfffffffc00f88947 */ /* 0x004fea000383ffff */
[----:B------:R-:W-:Y:S05]  /*9dc0*/  BRA `(.L_x_11) ;  /* 0xffffffe0008c7947 */ /* 0x000fea000383ffff */
        .weak           $__internal_0_$__cuda_sm10x_tcgen05_guardrail_trap_col_being_dealloced_not_returned_by_alloc
        .type           $__internal_0_$__cuda_sm10x_tcgen05_guardrail_trap_col_being_dealloced_not_returned_by_alloc,@function
        .size           $__internal_0_$__cuda_sm10x_tcgen05_guardrail_trap_col_being_dealloced_not_returned_by_alloc,($__internal_1_$__cuda_sm10x_tcgen05_guardrail_trap_phase_invalid_during_alloc - $__internal_0_$__cuda_sm10x_tcgen05_guardrail_trap_col_being_dealloced_not_returned_by_alloc)
$__internal_0_$__cuda_sm10x_tcgen05_guardrail_trap_col_being_dealloced_not_returned_by_alloc:
[----:B------:R-:W-:Y:S05]  /*9dd0*/  BPT.TRAP 0x1 ;  /* 0x000000040000795c */ /* 0x000fea0000300000 */
[----:B------:R-:W-:-:S04]  /*9de0*/  IMAD.MOV.U32 R3, RZ, RZ, 0x0 ;  /* 0x00000000ff037424 */ /* 0x000fc800078e00ff */
[----:B------:R-:W-:Y:S05]  /*9df0*/  RET.REL.NODEC R2 `(matmul_kernel) ;  /* 0xffffff6002807950 */ /* 0x000fea0003c3ffff */
        .weak           $__internal_1_$__cuda_sm10x_tcgen05_guardrail_trap_phase_invalid_during_alloc
        .type           $__internal_1_$__cuda_sm10x_tcgen05_guardrail_trap_phase_invalid_during_alloc,@function
        .size           $__internal_1_$__cuda_sm10x_tcgen05_guardrail_trap_phase_invalid_during_alloc,($__internal_2_$__cuda_sm10x_tcgen05_guardrail_trap_unallocated_columns_being_dealloced - $__internal_1_$__cuda_sm10x_tcgen05_guardrail_trap_phase_invalid_during_alloc)
$__internal_1_$__cuda_sm10x_tcgen05_guardrail_trap_phase_invalid_during_alloc:
[----:B------:R-:W-:Y:S05]  /*9e00*/  BPT.TRAP 0x1 ;  /* 0x000000040000795c */ /* 0x000fea0000300000 */
[----:B------:R-:W-:-:S04]  /*9e10*/  IMAD.MOV.U32 R3, RZ, RZ, 0x0 ;  /* 0x00000000ff037424 */ /* 0x000fc800078e00ff */
[----:B------:R-:W-:Y:S05]  /*9e20*/  RET.REL.NODEC R2 `(matmul_kernel) ;  /* 0xffffff6002747950 */ /* 0x000fea0003c3ffff */
        .weak           $__internal_2_$__cuda_sm10x_tcgen05_guardrail_trap_unallocated_columns_being_dealloced
        .type           $__internal_2_$__cuda_sm10x_tcgen05_guardrail_trap_unallocated_columns_being_dealloced,@function
        .size           $__internal_2_$__cuda_sm10x_tcgen05_guardrail_trap_unallocated_columns_being_dealloced,(.L_x_20 - $__internal_2_$__cuda_sm10x_tcgen05_guardrail_trap_unallocated_columns_being_dealloced)
$__internal_2_$__cuda_sm10x_tcgen05_guardrail_trap_unallocated_columns_being_dealloced:
[----:B------:R-:W-:Y:S05]  /*9e30*/  BPT.TRAP 0x1 ;  /* 0x000000040000795c */ /* 0x000fea0000300000 */
[----:B------:R-:W-:-:S04]  /*9e40*/  IMAD.MOV.U32 R3, RZ, RZ, 0x0 ;  /* 0x00000000ff037424 */ /* 0x000fc800078e00ff */
[----:B------:R-:W-:Y:S05]  /*9e50*/  RET.REL.NODEC R2 `(matmul_kernel) ;  /* 0xffffff6002687950 */ /* 0x000fea0003c3ffff */
.L_x_17:
[----:B------:R-:W-:-:S00]  /*9e60*/  BRA `(.L_x_17) ;  /* 0xfffffffc00fc7947 */ /* 0x000fc0000383ffff */
[----:B------:R-:W-:-:S00]  /*9e70*/  NOP ;  /* 0x0000000000007918 */ /* 0x000fc00000000000 */
        /* <DEDUP_REMOVED lines=8> */
.L_x_20:


//--------------------- .nv.shared.matmul_kernel  --------------------------
	.section	.nv.shared.matmul_kernel,"aw",@nobits
	.sectionflags	@""
	.align	16
	.zero		1024


//--------------------- .nv.shared.reserved.0     --------------------------
	.section	.nv.shared.reserved.0,"aw",@nobits
	.align	8
	.weak		__nv_reservedSMEM_offset_0_alias
	.size		__nv_reservedSMEM_offset_0_alias, 0, 64
	.other		__nv_reservedSMEM_offset_0_alias,@"STO_CUDA_RESERVED_SHARED STV_DEFAULT"
__nv_reservedSMEM_offset_0_alias:
	.zero		0
.nv.shared.reserved.0:
	.zero		64
	.weak		__nv_reservedSMEM_allocation_phase
	.type		__nv_reservedSMEM_allocation_phase,@object
	.size		__nv_reservedSMEM_allocation_phase,(.L_0 - __nv_reservedSMEM_allocation_phase)
__nv_reservedSMEM_allocation_phase:
	.zero		1
.L_0:
	.zero		7
	.weak		__nv_reservedSMEM_devtool_atexit_pc
	.type		__nv_reservedSMEM_devtool_atexit_pc,@object
	.size		__nv_reservedSMEM_devtool_atexit_pc,(__nv_reservedSMEM_allocation_mask - __nv_reservedSMEM_devtool_atexit_pc)
__nv_reservedSMEM_devtool_atexit_pc:
	.zero		8
	.weak		__nv_reservedSMEM_allocation_mask
	.type		__nv_reservedSMEM_allocation_mask,@object
	.size		__nv_reservedSMEM_allocation_mask,(.L_2 - __nv_reservedSMEM_allocation_mask)
__nv_reservedSMEM_allocation_mask:
	.zero		4
.L_2:


//--------------------- .nv.constant0.matmul_kernel --------------------------
	.section	.nv.constant0.matmul_kernel,"a",@progbits
	.sectionflags	@""
	.align	4
.nv.constant0.matmul_kernel:
	.zero		976


//--------------------- SYMBOLS --------------------------

	.type		.nv.reservedSmem.offset0,@object
	.size		.nv.reservedSmem.offset0,0x4
	.type		.nv.reservedSmem.cap,@object
	.size		.nv.reservedSmem.cap,0x4
